// auto-generated by cutlass_sweep.gemm — config: {"arch": "sm_100", "cluster_m": 1, "cluster_n": 1, "dtype": "e4m3", "dtype_b": "e4m3", "layout": "tn", "stages": 0, "tile_k": 32, "tile_m": 128, "tile_n": 256}
#include "cutlass/cutlass.h"
#include "cutlass/gemm/collective/collective_builder.hpp"
#include "cutlass/gemm/device/gemm_universal_adapter.h"
#include "cutlass/gemm/kernel/gemm_universal.hpp"
#include "cutlass/epilogue/collective/collective_builder.hpp"

using ElemA = cutlass::float_e4m3_t;
using ElemB = cutlass::float_e4m3_t;
using ElemCD = cutlass::float_e4m3_t;
using Acc  = float;
using TileShape    = cute::Shape<cute::_128, cute::_256, cute::_32>;
using ClusterShape = cute::Shape<cute::_1, cute::_1, cute::_1>;

using CollectiveEpilogue = typename cutlass::epilogue::collective::CollectiveBuilder<
    cutlass::arch::Sm100, cutlass::arch::OpClassTensorOp,
    TileShape, ClusterShape,
    cutlass::epilogue::collective::EpilogueTileAuto,
    Acc, Acc,
    ElemCD, cutlass::layout::RowMajor, 128 / cutlass::sizeof_bits<ElemCD>::value,
    ElemCD, cutlass::layout::RowMajor, 128 / cutlass::sizeof_bits<ElemCD>::value,
    cutlass::epilogue::collective::EpilogueScheduleAuto
  >::CollectiveOp;

using CollectiveMainloop = typename cutlass::gemm::collective::CollectiveBuilder<
    cutlass::arch::Sm100, cutlass::arch::OpClassTensorOp,
    ElemA, cutlass::layout::ColumnMajor, 128 / cutlass::sizeof_bits<ElemA>::value,
    ElemB, cutlass::layout::RowMajor, 128 / cutlass::sizeof_bits<ElemB>::value,
    Acc,
    TileShape, ClusterShape,
    cutlass::gemm::collective::StageCountAutoCarveout<static_cast<int>(sizeof(typename CollectiveEpilogue::SharedStorage))>,
    cutlass::gemm::collective::KernelScheduleAuto
  >::CollectiveOp;

using GemmKernel = cutlass::gemm::kernel::GemmUniversal<
    cute::Shape<int,int,int,int>,
    CollectiveMainloop,
    CollectiveEpilogue
>;
using Gemm = cutlass::gemm::device::GemmUniversalAdapter<GemmKernel>;

// Force the device kernel symbol into the cubin without needing a host main.
auto* _anchor = &cutlass::device_kernel<GemmKernel>;


// ===== COMPILED SASS (sm_100a) =====

	.target	sm_100a

	.elftype	@"ET_EXEC"


//--------------------- .note.nv.tkinfo           --------------------------
	.section	.note.nv.tkinfo,"",@"SHT_NOTE"
	.sectionflags	@"SHF_NOTE_NV_TKINFO"
	.tkinfo
        /*0018*/ 	.word	0x00000002
        /*0030*/ 	.string	""
        /*0030*/ 	.string	"ptxas"
        /*0030*/ 	.string	"Cuda compilation tools, release 13.0, V13.0.88"
        /*0030*/ 	.string	"Build cuda_13.0.r13.0/compiler.36424714_0"
        /*0030*/ 	.string	"-arch sm_100a -m 64 "



//--------------------- .note.nv.cuinfo           --------------------------
	.section	.note.nv.cuinfo,"",@"SHT_NOTE"
	.sectionflags	@"SHF_NOTE_NV_CUINFO"
        /*0018*/ 	.short	0x0002
        /*001a*/ 	.short	0x0064
        /*001c*/ 	.short	0x0082
	.zero		2


//--------------------- .nv.info                  --------------------------
	.section	.nv.info,"",@"SHT_CUDA_INFO"
	.align	4


	//----- nvinfo : EIATTR_REGCOUNT
	.align		4
        /*0000*/ 	.byte	0x04, 0x2f
        /*0002*/ 	.short	(.L_20 - .L_19)
	.align		4
.L_19:
        /*0004*/ 	.word	index@(_ZN7cutlass13device_kernelINS_4gemm6kernel13GemmUniversalIN4cute5tupleIJiiiiEEENS1_10collective13CollectiveMmaINS1_35MainloopSm100TmaUmmaWarpSpecializedILi14ELi2ELi2ENS5_IJNS4_1CILi1EEESB_SB_EEEEENS5_IJNSA_ILi128EEENSA_ILi256EEENSA_ILi32EEEEEENS_12float_e4m3_tENS5_IJSB_llEEESI_SJ_NS4_8TiledMMAINS4_8MMA_AtomIJNS4_10MMA_TraitsINS4_19SM100_MMA_F8F6F4_SSEJSI_SI_fSE_SF_NS4_17integral_constantINS4_4UMMA5MajorELSQ_1EEESR_NSO_INSP_7ScaleInELSS_0EEEST_EEEEEENS4_6LayoutISC_NS5_IJNSA_ILi0EEESX_SX_EEEEENS5_IJNS4_10UnderscoreES10_S10_EEEEENS4_13SM90_TMA_LOADENS4_14ComposedLayoutINS4_7SwizzleILi3ELi4ELi3EEENS4_18smem_ptr_flag_bitsILi8EEENSW_INS5_IJSE_NSA_ILi8EEEEEENS5_IJSB_SE_EEEEEEEvNS4_8identityES13_S1D_vS1E_EENS_8epilogue10collective18CollectiveEpilogueINS1G_23Sm100TmaWarpSpecializedILi4ELi2ELi64ELb0ELb0EEEJSH_NS5_IJNSW_ISE_SB_EENSW_INSA_ILi64EEESB_EEEEESI_NS5_IJlSB_lEEESI_S1P_NS1G_6fusion15FusionCallbacksIS1K_NS1Q_17LinearCombinationISI_fSI_fLNS_15FloatRoundStyleE2EEESH_S1O_JEEENS4_5SM1004TMEM4LOAD26SM100_TMEM_LOAD_32dp32b64xES13_NS14_INS15_ILi2ELi4ELi3EEES18_NSW_INS5_IJS19_S1M_EEENS5_IJS1M_SB_EEEEEEENS4_39AutoVectorizingCopyWithAssumedAlignmentILi128EEENS4_14SM90_TMA_STOREES24_S26_S26_EEEvvEEEEvNT_6ParamsE)
        /*0008*/ 	.word	0x000000e0


	//----- nvinfo : EIATTR_FRAME_SIZE
	.align		4
.L_20:
        /*000c*/ 	.byte	0x04, 0x11
        /*000e*/ 	.short	(.L_22 - .L_21)
	.align		4
.L_21:
        /*0010*/ 	.word	index@($__internal_2_$__cuda_sm10x_tcgen05_guardrail_trap_unallocated_columns_being_dealloced)
        /*0014*/ 	.word	0x00000000


	//----- nvinfo : EIATTR_FRAME_SIZE
	.align		4
.L_22:
        /*0018*/ 	.byte	0x04, 0x11
        /*001a*/ 	.short	(.L_24 - .L_23)
	.align		4
.L_23:
        /*001c*/ 	.word	index@($__internal_1_$__cuda_sm10x_tcgen05_guardrail_trap_phase_invalid_during_alloc)
        /*0020*/ 	.word	0x00000000


	//----- nvinfo : EIATTR_FRAME_SIZE
	.align		4
.L_24:
        /*0024*/ 	.byte	0x04, 0x11
        /*0026*/ 	.short	(.L_26 - .L_25)
	.align		4
.L_25:
        /*0028*/ 	.word	index@($__internal_0_$__cuda_sm10x_tcgen05_guardrail_trap_col_being_dealloced_not_returned_by_alloc)
        /*002c*/ 	.word	0x00000000


	//----- nvinfo : EIATTR_FRAME_SIZE
	.align		4
.L_26:
        /*0030*/ 	.byte	0x04, 0x11
        /*0032*/ 	.short	(.L_28 - .L_27)
	.align		4
.L_27:
        /*0034*/ 	.word	index@(_ZN7cutlass13device_kernelINS_4gemm6kernel13GemmUniversalIN4cute5tupleIJiiiiEEENS1_10collective13CollectiveMmaINS1_35MainloopSm100TmaUmmaWarpSpecializedILi14ELi2ELi2ENS5_IJNS4_1CILi1EEESB_SB_EEEEENS5_IJNSA_ILi128EEENSA_ILi256EEENSA_ILi32EEEEEENS_12float_e4m3_tENS5_IJSB_llEEESI_SJ_NS4_8TiledMMAINS4_8MMA_AtomIJNS4_10MMA_TraitsINS4_19SM100_MMA_F8F6F4_SSEJSI_SI_fSE_SF_NS4_17integral_constantINS4_4UMMA5MajorELSQ_1EEESR_NSO_INSP_7ScaleInELSS_0EEEST_EEEEEENS4_6LayoutISC_NS5_IJNSA_ILi0EEESX_SX_EEEEENS5_IJNS4_10UnderscoreES10_S10_EEEEENS4_13SM90_TMA_LOADENS4_14ComposedLayoutINS4_7SwizzleILi3ELi4ELi3EEENS4_18smem_ptr_flag_bitsILi8EEENSW_INS5_IJSE_NSA_ILi8EEEEEENS5_IJSB_SE_EEEEEEEvNS4_8identityES13_S1D_vS1E_EENS_8epilogue10collective18CollectiveEpilogueINS1G_23Sm100TmaWarpSpecializedILi4ELi2ELi64ELb0ELb0EEEJSH_NS5_IJNSW_ISE_SB_EENSW_INSA_ILi64EEESB_EEEEESI_NS5_IJlSB_lEEESI_S1P_NS1G_6fusion15FusionCallbacksIS1K_NS1Q_17LinearCombinationISI_fSI_fLNS_15FloatRoundStyleE2EEESH_S1O_JEEENS4_5SM1004TMEM4LOAD26SM100_TMEM_LOAD_32dp32b64xES13_NS14_INS15_ILi2ELi4ELi3EEES18_NSW_INS5_IJS19_S1M_EEENS5_IJS1M_SB_EEEEEEENS4_39AutoVectorizingCopyWithAssumedAlignmentILi128EEENS4_14SM90_TMA_STOREES24_S26_S26_EEEvvEEEEvNT_6ParamsE)
        /*0038*/ 	.word	0x00000000


	//----- nvinfo : EIATTR_MIN_STACK_SIZE
	.align		4
.L_28:
        /*003c*/ 	.byte	0x04, 0x12
        /*003e*/ 	.short	(.L_30 - .L_29)
	.align		4
.L_29:
        /*0040*/ 	.word	index@(_ZN7cutlass13device_kernelINS_4gemm6kernel13GemmUniversalIN4cute5tupleIJiiiiEEENS1_10collective13CollectiveMmaINS1_35MainloopSm100TmaUmmaWarpSpecializedILi14ELi2ELi2ENS5_IJNS4_1CILi1EEESB_SB_EEEEENS5_IJNSA_ILi128EEENSA_ILi256EEENSA_ILi32EEEEEENS_12float_e4m3_tENS5_IJSB_llEEESI_SJ_NS4_8TiledMMAINS4_8MMA_AtomIJNS4_10MMA_TraitsINS4_19SM100_MMA_F8F6F4_SSEJSI_SI_fSE_SF_NS4_17integral_constantINS4_4UMMA5MajorELSQ_1EEESR_NSO_INSP_7ScaleInELSS_0EEEST_EEEEEENS4_6LayoutISC_NS5_IJNSA_ILi0EEESX_SX_EEEEENS5_IJNS4_10UnderscoreES10_S10_EEEEENS4_13SM90_TMA_LOADENS4_14ComposedLayoutINS4_7SwizzleILi3ELi4ELi3EEENS4_18smem_ptr_flag_bitsILi8EEENSW_INS5_IJSE_NSA_ILi8EEEEEENS5_IJSB_SE_EEEEEEEvNS4_8identityES13_S1D_vS1E_EENS_8epilogue10collective18CollectiveEpilogueINS1G_23Sm100TmaWarpSpecializedILi4ELi2ELi64ELb0ELb0EEEJSH_NS5_IJNSW_ISE_SB_EENSW_INSA_ILi64EEESB_EEEEESI_NS5_IJlSB_lEEESI_S1P_NS1G_6fusion15FusionCallbacksIS1K_NS1Q_17LinearCombinationISI_fSI_fLNS_15FloatRoundStyleE2EEESH_S1O_JEEENS4_5SM1004TMEM4LOAD26SM100_TMEM_LOAD_32dp32b64xES13_NS14_INS15_ILi2ELi4ELi3EEES18_NSW_INS5_IJS19_S1M_EEENS5_IJS1M_SB_EEEEEEENS4_39AutoVectorizingCopyWithAssumedAlignmentILi128EEENS4_14SM90_TMA_STOREES24_S26_S26_EEEvvEEEEvNT_6ParamsE)
        /*0044*/ 	.word	0x00000000
.L_30:


//--------------------- .nv.compat                --------------------------
	.section	.nv.compat,"",@"SHT_CUDA_COMPAT_INFO"
	.align	4
        /*0000*/ 	.byte	0x02, 0x09, 0x01, 0x00, 0x02, 0x02, 0x02, 0x00, 0x02, 0x05, 0x05, 0x00, 0x03, 0x07, 0x01, 0x01
        /*0010*/ 	.byte	0x02, 0x03, 0x01, 0x00, 0x02, 0x06, 0x01, 0x00, 0x04, 0x0b, 0x08, 0x00, 0x09, 0x00, 0x00, 0x00
        /*0020*/ 	.byte	0x00, 0x00, 0x00, 0x00


//--------------------- .nv.info._ZN7cutlass13device_kernelINS_4gemm6kernel13GemmUniversalIN4cute5tupleIJiiiiEEENS1_10collective13CollectiveMmaINS1_35MainloopSm100TmaUmmaWarpSpecializedILi14ELi2ELi2ENS5_IJNS4_1CILi1EEESB_SB_EEEEENS5_IJNSA_ILi128EEENSA_ILi256EEENSA_ILi32EEEEEENS_12float_e4m3_tENS5_IJSB_llEEESI_SJ_NS4_8TiledMMAINS4_8MMA_AtomIJNS4_10MMA_TraitsINS4_19SM100_MMA_F8F6F4_SSEJSI_SI_fSE_SF_NS4_17integral_constantINS4_4UMMA5MajorELSQ_1EEESR_NSO_INSP_7ScaleInELSS_0EEEST_EEEEEENS4_6LayoutISC_NS5_IJNSA_ILi0EEESX_SX_EEEEENS5_IJNS4_10UnderscoreES10_S10_EEEEENS4_13SM90_TMA_LOADENS4_14ComposedLayoutINS4_7SwizzleILi3ELi4ELi3EEENS4_18smem_ptr_flag_bitsILi8EEENSW_INS5_IJSE_NSA_ILi8EEEEEENS5_IJSB_SE_EEEEEEEvNS4_8identityES13_S1D_vS1E_EENS_8epilogue10collective18CollectiveEpilogueINS1G_23Sm100TmaWarpSpecializedILi4ELi2ELi64ELb0ELb0EEEJSH_NS5_IJNSW_ISE_SB_EENSW_INSA_ILi64EEESB_EEEEESI_NS5_IJlSB_lEEESI_S1P_NS1G_6fusion15FusionCallbacksIS1K_NS1Q_17LinearCombinationISI_fSI_fLNS_15FloatRoundStyleE2EEESH_S1O_JEEENS4_5SM1004TMEM4LOAD26SM100_TMEM_LOAD_32dp32b64xES13_NS14_INS15_ILi2ELi4ELi3EEES18_NSW_INS5_IJS19_S1M_EEENS5_IJS1M_SB_EEEEEEENS4_39AutoVectorizingCopyWithAssumedAlignmentILi128EEENS4_14SM90_TMA_STOREES24_S26_S26_EEEvvEEEEvNT_6ParamsE --------------------------
	.section	.nv.info._ZN7cutlass13device_kernelINS_4gemm6kernel13GemmUniversalIN4cute5tupleIJiiiiEEENS1_10collective13CollectiveMmaINS1_35MainloopSm100TmaUmmaWarpSpecializedILi14ELi2ELi2ENS5_IJNS4_1CILi1EEESB_SB_EEEEENS5_IJNSA_ILi128EEENSA_ILi256EEENSA_ILi32EEEEEENS_12float_e4m3_tENS5_IJSB_llEEESI_SJ_NS4_8TiledMMAINS4_8MMA_AtomIJNS4_10MMA_TraitsINS4_19SM100_MMA_F8F6F4_SSEJSI_SI_fSE_SF_NS4_17integral_constantINS4_4UMMA5MajorELSQ_1EEESR_NSO_INSP_7ScaleInELSS_0EEEST_EEEEEENS4_6LayoutISC_NS5_IJNSA_ILi0EEESX_SX_EEEEENS5_IJNS4_10UnderscoreES10_S10_EEEEENS4_13SM90_TMA_LOADENS4_14ComposedLayoutINS4_7SwizzleILi3ELi4ELi3EEENS4_18smem_ptr_flag_bitsILi8EEENSW_INS5_IJSE_NSA_ILi8EEEEEENS5_IJSB_SE_EEEEEEEvNS4_8identityES13_S1D_vS1E_EENS_8epilogue10collective18CollectiveEpilogueINS1G_23Sm100TmaWarpSpecializedILi4ELi2ELi64ELb0ELb0EEEJSH_NS5_IJNSW_ISE_SB_EENSW_INSA_ILi64EEESB_EEEEESI_NS5_IJlSB_lEEESI_S1P_NS1G_6fusion15FusionCallbacksIS1K_NS1Q_17LinearCombinationISI_fSI_fLNS_15FloatRoundStyleE2EEESH_S1O_JEEENS4_5SM1004TMEM4LOAD26SM100_TMEM_LOAD_32dp32b64xES13_NS14_INS15_ILi2ELi4ELi3EEES18_NSW_INS5_IJS19_S1M_EEENS5_IJS1M_SB_EEEEEEENS4_39AutoVectorizingCopyWithAssumedAlignmentILi128EEENS4_14SM90_TMA_STOREES24_S26_S26_EEEvvEEEEvNT_6ParamsE,"",@"SHT_CUDA_INFO"
	.sectionflags	@""
	.align	4


	//----- nvinfo : EIATTR_CUDA_API_VERSION
	.align		4
        /*0000*/ 	.byte	0x04, 0x37
        /*0002*/ 	.short	(.L_32 - .L_31)
.L_31:
        /*0004*/ 	.word	0x00000082


	//----- nvinfo : EIATTR_KPARAM_INFO
	.align		4
.L_32:
        /*0008*/ 	.byte	0x04, 0x17
        /*000a*/ 	.short	(.L_34 - .L_33)
.L_33:
        /*000c*/ 	.word	0x00000000
        /*0010*/ 	.short	0x0000
        /*0012*/ 	.short	0x0000
        /*0014*/ 	.byte	0x00, 0xf0, 0x01, 0x20


	//----- nvinfo : EIATTR_AT_ENTRY_FRAGMENTS
	.align		4
.L_34:
        /*0018*/ 	.byte	0x04, 0x4f
        /*001a*/ 	.short	(.L_36 - .L_35)


	//   ....[0]....
.L_35:
        /*001c*/ 	.word	0x00000006


	//----- nvinfo : EIATTR_RESERVED_SMEM_USED
	.align		4
.L_36:
        /*0020*/ 	.byte	0x01, 0x41
	.zero		2


	//----- nvinfo : EIATTR_SPARSE_MMA_MASK
	.align		4
        /*0024*/ 	.byte	0x03, 0x50
        /*0026*/ 	.short	0x0000


	//----- nvinfo : EIATTR_TCGEN05_1CTA_USED
	.align		4
        /*0028*/ 	.byte	0x01, 0x51
	.zero		2


	//----- nvinfo : EIATTR_MAXREG_COUNT
	.align		4
        /*002c*/ 	.byte	0x03, 0x1b
        /*002e*/ 	.short	0x00ff


	//----- nvinfo : EIATTR_NUM_BARRIERS
	.align		4
        /*0030*/ 	.byte	0x02, 0x4c
        /*0032*/ 	.byte	0x07
	.zero		1


	//----- nvinfo : EIATTR_EXTERNS
	.align		4
        /*0034*/ 	.byte	0x04, 0x0f
        /*0036*/ 	.short	(.L_38 - .L_37)


	//   ....[0]....
	.align		4
.L_37:
        /*0038*/ 	.word	index@(__assertfail)


	//----- nvinfo : EIATTR_MERCURY_ISA_VERSION
	.align		4
.L_38:
        /*003c*/ 	.byte	0x03, 0x5f
        /*003e*/ 	.short	0x0101


	//----- nvinfo : EIATTR_INT_WARP_WIDE_INSTR_OFFSETS
	.align		4
        /*0040*/ 	.byte	0x04, 0x31
        /*0042*/ 	.short	(.L_40 - .L_39)


	//   ....[0]....
.L_39:
        /*0044*/ 	.word	0x00001fd0


	//   ....[1]....
        /*0048*/ 	.word	0x00003d50


	//   ....[2]....
        /*004c*/ 	.word	0x00003d70


	//   ....[3]....
        /*0050*/ 	.word	0x00003da0


	//   ....[4]....
        /*0054*/ 	.word	0x000046e0


	//   ....[5]....
        /*0058*/ 	.word	0x00004750


	//   ....[6]....
        /*005c*/ 	.word	0x00004830


	//   ....[7]....
        /*0060*/ 	.word	0x000048b0


	//   ....[8]....
        /*0064*/ 	.word	0x000049c0


	//   ....[9]....
        /*0068*/ 	.word	0x00004a50


	//   ....[10]....
        /*006c*/ 	.word	0x00004c30


	//   ....[11]....
        /*0070*/ 	.word	0x00004d90


	//----- nvinfo : EIATTR_COOP_GROUP_MASK_REGIDS
	.align		4
.L_40:
        /*0074*/ 	.byte	0x04, 0x29
        /*0076*/ 	.short	(.L_42 - .L_41)


	//   ....[0]....
.L_41:
        /*0078*/ 	.word	0xffffffff


	//   ....[1]....
        /*007c*/ 	.word	0xffffffff


	//   ....[2]....
        /*0080*/ 	.word	0xffffffff


	//   ....[3]....
        /*0084*/ 	.word	0xffffffff


	//   ....[4]....
        /*0088*/ 	.word	0xffffffff


	//   ....[5]....
        /*008c*/ 	.word	0xffffffff


	//   ....[6]....
        /*0090*/ 	.word	0xffffffff


	//   ....[7]....
        /*0094*/ 	.word	0xffffffff


	//   ....[8]....
        /*0098*/ 	.word	0xffffffff


	//   ....[9]....
        /*009c*/ 	.word	0xffffffff


	//   ....[10]....
        /*00a0*/ 	.word	0xffffffff


	//   ....[11]....
        /*00a4*/ 	.word	0xffffffff


	//   ....[12]....
        /*00a8*/ 	.word	0xffffffff


	//----- nvinfo : EIATTR_COOP_GROUP_INSTR_OFFSETS
	.align		4
.L_42:
        /*00ac*/ 	.byte	0x04, 0x28
        /*00ae*/ 	.short	(.L_44 - .L_43)


	//   ....[0]....
.L_43:
        /*00b0*/ 	.word	0x00000090


	//   ....[1]....
        /*00b4*/ 	.word	0x000004d0


	//   ....[2]....
        /*00b8*/ 	.word	0x000007b0


	//   ....[3]....
        /*00bc*/ 	.word	0x00000950


	//   ....[4]....
        /*00c0*/ 	.word	0x00000a50


	//   ....[5]....
        /*00c4*/ 	.word	0x00000bc0


	//   ....[6]....
        /*00c8*/ 	.word	0x00000d20


	//   ....[7]....
        /*00cc*/ 	.word	0x00001eb0


	//   ....[8]....
        /*00d0*/ 	.word	0x00003230


	//   ....[9]....
        /*00d4*/ 	.word	0x00003440


	//   ....[10]....
        /*00d8*/ 	.word	0x00003470


	//   ....[11]....
        /*00dc*/ 	.word	0x00003c30


	//   ....[12]....
        /*00e0*/ 	.word	0x00003e60


	//----- nvinfo : EIATTR_VRC_CTA_INIT_COUNT
	.align		4
.L_44:
        /*00e4*/ 	.byte	0x02, 0x4a
        /*00e6*/ 	.byte	0x80
	.zero		1


	//----- nvinfo : EIATTR_SYSCALL_OFFSETS
	.align		4
        /*00e8*/ 	.byte	0x04, 0x46
        /*00ea*/ 	.short	(.L_46 - .L_45)


	//   ....[0]....
.L_45:
        /*00ec*/ 	.word	0x00005800


	//   ....[1]....
        /*00f0*/ 	.word	0x00005940


	//   ....[2]....
        /*00f4*/ 	.word	0x000061a0


	//   ....[3]....
        /*00f8*/ 	.word	0x000077c0


	//   ....[4]....
        /*00fc*/ 	.word	0x00008d70


	//   ....[5]....
        /*0100*/ 	.word	0x0000a340


	//----- nvinfo : EIATTR_MBARRIER_INSTR_OFFSETS
	.align		4
.L_46:
        /*0104*/ 	.byte	0x04, 0x39
        /*0106*/ 	.short	(.L_48 - .L_47)


	//   ....[0]....
.L_47:
        /*0108*/ 	.word	0x000005d0
        /*010c*/ 	.word	0x000000ff
        /*0110*/ 	.word	0x00000000
        /*0114*/ 	.short	0x0100
        /*0116*/ 	.byte	0x05
	.zero		1


	//   ....[1]....
        /*0118*/ 	.word	0x000005e0
        /*011c*/ 	.word	0x000000ff
        /*0120*/ 	.word	0x00000070
        /*0124*/ 	.short	0x0100
        /*0126*/ 	.byte	0x05
	.zero		1


	//   ....[2]....
        /*0128*/ 	.word	0x000005f0
        /*012c*/ 	.word	0x000000ff
        /*0130*/ 	.word	0x00000008
        /*0134*/ 	.short	0x0100
        /*0136*/ 	.byte	0x05
	.zero		1


	//   ....[3]....
        /*0138*/ 	.word	0x00000600
        /*013c*/ 	.word	0x000000ff
        /*0140*/ 	.word	0x00000078
        /*0144*/ 	.short	0x0100
        /*0146*/ 	.byte	0x05
	.zero		1


	//   ....[4]....
        /*0148*/ 	.word	0x00000610
        /*014c*/ 	.word	0x000000ff
        /*0150*/ 	.word	0x00000010
        /*0154*/ 	.short	0x0100
        /*0156*/ 	.byte	0x05
	.zero		1


	//   ....[5]....
        /*0158*/ 	.word	0x00000620
        /*015c*/ 	.word	0x000000ff
        /*0160*/ 	.word	0x00000080
        /*0164*/ 	.short	0x0100
        /*0166*/ 	.byte	0x05
	.zero		1


	//   ....[6]....
        /*0168*/ 	.word	0x00000630
        /*016c*/ 	.word	0x000000ff
        /*0170*/ 	.word	0x00000018
        /*0174*/ 	.short	0x0100
        /*0176*/ 	.byte	0x05
	.zero		1


	//   ....[7]....
        /*0178*/ 	.word	0x00000640
        /*017c*/ 	.word	0x000000ff
        /*0180*/ 	.word	0x00000088
        /*0184*/ 	.short	0x0100
        /*0186*/ 	.byte	0x05
	.zero		1


	//   ....[8]....
        /*0188*/ 	.word	0x00000650
        /*018c*/ 	.word	0x000000ff
        /*0190*/ 	.word	0x00000020
        /*0194*/ 	.short	0x0100
        /*0196*/ 	.byte	0x05
	.zero		1


	//   ....[9]....
        /*0198*/ 	.word	0x00000660
        /*019c*/ 	.word	0x000000ff
        /*01a0*/ 	.word	0x00000090
        /*01a4*/ 	.short	0x0100
        /*01a6*/ 	.byte	0x05
	.zero		1


	//   ....[10]....
        /*01a8*/ 	.word	0x00000670
        /*01ac*/ 	.word	0x000000ff
        /*01b0*/ 	.word	0x00000028
        /*01b4*/ 	.short	0x0100
        /*01b6*/ 	.byte	0x05
	.zero		1


	//   ....[11]....
        /*01b8*/ 	.word	0x00000680
        /*01bc*/ 	.word	0x000000ff
        /*01c0*/ 	.word	0x00000098
        /*01c4*/ 	.short	0x0100
        /*01c6*/ 	.byte	0x05
	.zero		1


	//   ....[12]....
        /*01c8*/ 	.word	0x00000690
        /*01cc*/ 	.word	0x000000ff
        /*01d0*/ 	.word	0x00000030
        /*01d4*/ 	.short	0x0100
        /*01d6*/ 	.byte	0x05
	.zero		1


	//   ....[13]....
        /*01d8*/ 	.word	0x000006a0
        /*01dc*/ 	.word	0x000000ff
        /*01e0*/ 	.word	0x000000a0
        /*01e4*/ 	.short	0x0100
        /*01e6*/ 	.byte	0x05
	.zero		1


	//   ....[14]....
        /*01e8*/ 	.word	0x000006b0
        /*01ec*/ 	.word	0x000000ff
        /*01f0*/ 	.word	0x00000038
        /*01f4*/ 	.short	0x0100
        /*01f6*/ 	.byte	0x05
	.zero		1


	//   ....[15]....
        /*01f8*/ 	.word	0x000006c0
        /*01fc*/ 	.word	0x000000ff
        /*0200*/ 	.word	0x000000a8
        /*0204*/ 	.short	0x0100
        /*0206*/ 	.byte	0x05
	.zero		1


	//   ....[16]....
        /*0208*/ 	.word	0x000006d0
        /*020c*/ 	.word	0x000000ff
        /*0210*/ 	.word	0x00000040
        /*0214*/ 	.short	0x0100
        /*0216*/ 	.byte	0x05
	.zero		1


	//   ....[17]....
        /*0218*/ 	.word	0x000006e0
        /*021c*/ 	.word	0x000000ff
        /*0220*/ 	.word	0x000000b0
        /*0224*/ 	.short	0x0100
        /*0226*/ 	.byte	0x05
	.zero		1


	//   ....[18]....
        /*0228*/ 	.word	0x000006f0
        /*022c*/ 	.word	0x000000ff
        /*0230*/ 	.word	0x00000048
        /*0234*/ 	.short	0x0100
        /*0236*/ 	.byte	0x05
	.zero		1


	//   ....[19]....
        /*0238*/ 	.word	0x00000700
        /*023c*/ 	.word	0x000000ff
        /*0240*/ 	.word	0x000000b8
        /*0244*/ 	.short	0x0100
        /*0246*/ 	.byte	0x05
	.zero		1


	//   ....[20]....
        /*0248*/ 	.word	0x00000710
        /*024c*/ 	.word	0x000000ff
        /*0250*/ 	.word	0x00000050
        /*0254*/ 	.short	0x0100
        /*0256*/ 	.byte	0x05
	.zero		1


	//   ....[21]....
        /*0258*/ 	.word	0x00000720
        /*025c*/ 	.word	0x000000ff
        /*0260*/ 	.word	0x000000c0
        /*0264*/ 	.short	0x0100
        /*0266*/ 	.byte	0x05
	.zero		1


	//   ....[22]....
        /*0268*/ 	.word	0x00000730
        /*026c*/ 	.word	0x000000ff
        /*0270*/ 	.word	0x00000058
        /*0274*/ 	.short	0x0100
        /*0276*/ 	.byte	0x05
	.zero		1


	//   ....[23]....
        /*0278*/ 	.word	0x00000740
        /*027c*/ 	.word	0x000000ff
        /*0280*/ 	.word	0x000000c8
        /*0284*/ 	.short	0x0100
        /*0286*/ 	.byte	0x05
	.zero		1


	//   ....[24]....
        /*0288*/ 	.word	0x00000750
        /*028c*/ 	.word	0x000000ff
        /*0290*/ 	.word	0x00000060
        /*0294*/ 	.short	0x0100
        /*0296*/ 	.byte	0x05
	.zero		1


	//   ....[25]....
        /*0298*/ 	.word	0x00000760
        /*029c*/ 	.word	0x000000ff
        /*02a0*/ 	.word	0x000000d0
        /*02a4*/ 	.short	0x0100
        /*02a6*/ 	.byte	0x05
	.zero		1


	//   ....[26]....
        /*02a8*/ 	.word	0x00000770
        /*02ac*/ 	.word	0x000000ff
        /*02b0*/ 	.word	0x00000068
        /*02b4*/ 	.short	0x0100
        /*02b6*/ 	.byte	0x05
	.zero		1


	//   ....[27]....
        /*02b8*/ 	.word	0x00000780
        /*02bc*/ 	.word	0x000000ff
        /*02c0*/ 	.word	0x000000d8
        /*02c4*/ 	.short	0x0100
        /*02c6*/ 	.byte	0x05
	.zero		1


	//   ....[28]....
        /*02c8*/ 	.word	0x000008c0
        /*02cc*/ 	.word	0x000000ff
        /*02d0*/ 	.word	0x000000e0
        /*02d4*/ 	.short	0x0100
        /*02d6*/ 	.byte	0x07
	.zero		1


	//   ....[29]....
        /*02d8*/ 	.word	0x000008d0
        /*02dc*/ 	.word	0x000000ff
        /*02e0*/ 	.word	0x00000100
        /*02e4*/ 	.short	0x0100
        /*02e6*/ 	.byte	0x07
	.zero		1


	//   ....[30]....
        /*02e8*/ 	.word	0x000008e0
        /*02ec*/ 	.word	0x000000ff
        /*02f0*/ 	.word	0x000000e8
        /*02f4*/ 	.short	0x0100
        /*02f6*/ 	.byte	0x07
	.zero		1


	//   ....[31]....
        /*02f8*/ 	.word	0x000008f0
        /*02fc*/ 	.word	0x000000ff
        /*0300*/ 	.word	0x00000108
        /*0304*/ 	.short	0x0100
        /*0306*/ 	.byte	0x07
	.zero		1


	//   ....[32]....
        /*0308*/ 	.word	0x00000900
        /*030c*/ 	.word	0x000000ff
        /*0310*/ 	.word	0x000000f0
        /*0314*/ 	.short	0x0100
        /*0316*/ 	.byte	0x07
	.zero		1


	//   ....[33]....
        /*0318*/ 	.word	0x00000910
        /*031c*/ 	.word	0x000000ff
        /*0320*/ 	.word	0x00000110
        /*0324*/ 	.short	0x0100
        /*0326*/ 	.byte	0x07
	.zero		1


	//   ....[34]....
        /*0328*/ 	.word	0x00000920
        /*032c*/ 	.word	0x000000ff
        /*0330*/ 	.word	0x000000f8
        /*0334*/ 	.short	0x0100
        /*0336*/ 	.byte	0x07
	.zero		1


	//   ....[35]....
        /*0338*/ 	.word	0x00000930
        /*033c*/ 	.word	0x000000ff
        /*0340*/ 	.word	0x00000118
        /*0344*/ 	.short	0x0100
        /*0346*/ 	.byte	0x07
	.zero		1


	//   ....[36]....
        /*0348*/ 	.word	0x00000a20
        /*034c*/ 	.word	0x000000ff
        /*0350*/ 	.word	0x00000120
        /*0354*/ 	.short	0x0100
        /*0356*/ 	.byte	0x05
	.zero		1


	//   ....[37]....
        /*0358*/ 	.word	0x00000a30
        /*035c*/ 	.word	0x000000ff
        /*0360*/ 	.word	0x00000128
        /*0364*/ 	.short	0x0100
        /*0366*/ 	.byte	0x05
	.zero		1


	//   ....[38]....
        /*0368*/ 	.word	0x00000b70
        /*036c*/ 	.word	0x000000ff
        /*0370*/ 	.word	0x00000130
        /*0374*/ 	.short	0x0100
        /*0376*/ 	.byte	0x05
	.zero		1


	//   ....[39]....
        /*0378*/ 	.word	0x00000b80
        /*037c*/ 	.word	0x000000ff
        /*0380*/ 	.word	0x00000140
        /*0384*/ 	.short	0x0100
        /*0386*/ 	.byte	0x05
	.zero		1


	//   ....[40]....
        /*0388*/ 	.word	0x00000b90
        /*038c*/ 	.word	0x000000ff
        /*0390*/ 	.word	0x00000138
        /*0394*/ 	.short	0x0100
        /*0396*/ 	.byte	0x05
	.zero		1


	//   ....[41]....
        /*0398*/ 	.word	0x00000ba0
        /*039c*/ 	.word	0x000000ff
        /*03a0*/ 	.word	0x00000148
        /*03a4*/ 	.short	0x0100
        /*03a6*/ 	.byte	0x05
	.zero		1


	//   ....[42]....
        /*03a8*/ 	.word	0x00000cd0
        /*03ac*/ 	.word	0x000000ff
        /*03b0*/ 	.word	0x00000150
        /*03b4*/ 	.short	0x0100
        /*03b6*/ 	.byte	0x07
	.zero		1


	//   ....[43]....
        /*03b8*/ 	.word	0x00000ce0
        /*03bc*/ 	.word	0x000000ff
        /*03c0*/ 	.word	0x00000160
        /*03c4*/ 	.short	0x0100
        /*03c6*/ 	.byte	0x07
	.zero		1


	//   ....[44]....
        /*03c8*/ 	.word	0x00000cf0
        /*03cc*/ 	.word	0x000000ff
        /*03d0*/ 	.word	0x00000158
        /*03d4*/ 	.short	0x0100
        /*03d6*/ 	.byte	0x07
	.zero		1


	//   ....[45]....
        /*03d8*/ 	.word	0x00000d00
        /*03dc*/ 	.word	0x000000ff
        /*03e0*/ 	.word	0x00000168
        /*03e4*/ 	.short	0x0100
        /*03e6*/ 	.byte	0x07
	.zero		1


	//   ....[46]....
        /*03e8*/ 	.word	0x00000df0
        /*03ec*/ 	.word	0x000000ff
        /*03f0*/ 	.word	0x00000170
        /*03f4*/ 	.short	0x0100
        /*03f6*/ 	.byte	0x05
	.zero		1


	//   ....[47]....
        /*03f8*/ 	.word	0x00000e00
        /*03fc*/ 	.word	0x000000ff
        /*0400*/ 	.word	0x00000180
        /*0404*/ 	.short	0x0100
        /*0406*/ 	.byte	0x05
	.zero		1


	//   ....[48]....
        /*0408*/ 	.word	0x00000e10
        /*040c*/ 	.word	0x000000ff
        /*0410*/ 	.word	0x00000178
        /*0414*/ 	.short	0x0100
        /*0416*/ 	.byte	0x05
	.zero		1


	//   ....[49]....
        /*0418*/ 	.word	0x00000e20
        /*041c*/ 	.word	0x000000ff
        /*0420*/ 	.word	0x00000188
        /*0424*/ 	.short	0x0100
        /*0426*/ 	.byte	0x05
	.zero		1


	//   ....[50]....
        /*0428*/ 	.word	0x000016f0
        /*042c*/ 	.word	0x00000003
        /*0430*/ 	.word	0x00000180
        /*0434*/ 	.short	0x010a
        /*0436*/ 	.byte	0xff
	.zero		1


	//   ....[51]....
        /*0438*/ 	.word	0x00001720
        /*043c*/ 	.word	0x00000003
        /*0440*/ 	.word	0x00000170
        /*0444*/ 	.short	0x0101
        /*0446*/ 	.byte	0xff
	.zero		1


	//   ....[52]....
        /*0448*/ 	.word	0x000017f0
        /*044c*/ 	.word	0x000000ff
        /*0450*/ 	.word	0x00000070
        /*0454*/ 	.short	0x010a
        /*0456*/ 	.byte	0x08
	.zero		1


	//   ....[53]....
        /*0458*/ 	.word	0x000018a0
        /*045c*/ 	.word	0x000000ff
        /*0460*/ 	.word	0x00000070
        /*0464*/ 	.short	0x010a
        /*0466*/ 	.byte	0x21
	.zero		1


	//   ....[54]....
        /*0468*/ 	.word	0x000019f0
        /*046c*/ 	.word	0x000000ff
        /*0470*/ 	.word	0x00000070
        /*0474*/ 	.short	0x010a
        /*0476*/ 	.byte	0x08
	.zero		1


	//   ....[55]....
        /*0478*/ 	.word	0x00001b50
        /*047c*/ 	.word	0x000000ff
        /*0480*/ 	.word	0x00000128
        /*0484*/ 	.short	0x0101
        /*0486*/ 	.byte	0x04
	.zero		1


	//   ....[56]....
        /*0488*/ 	.word	0x00001b70
        /*048c*/ 	.word	0x000000ff
        /*0490*/ 	.word	0x00000070
        /*0494*/ 	.short	0x010a
        /*0496*/ 	.byte	0x08
	.zero		1


	//   ....[57]....
        /*0498*/ 	.word	0x00001c00
        /*049c*/ 	.word	0x000000ff
        /*04a0*/ 	.word	0x00000070
        /*04a4*/ 	.short	0x010a
        /*04a6*/ 	.byte	0x19
	.zero		1


	//   ....[58]....
        /*04a8*/ 	.word	0x00001d50
        /*04ac*/ 	.word	0x000000ff
        /*04b0*/ 	.word	0x00000070
        /*04b4*/ 	.short	0x010a
        /*04b6*/ 	.byte	0x08
	.zero		1


	//   ....[59]....
        /*04b8*/ 	.word	0x00001ee0
        /*04bc*/ 	.word	0x00000002
        /*04c0*/ 	.word	0x00000130
        /*04c4*/ 	.short	0x010a
        /*04c6*/ 	.byte	0xff
	.zero		1


	//   ....[60]....
        /*04c8*/ 	.word	0x00001fa0
        /*04cc*/ 	.word	0x00000002
        /*04d0*/ 	.word	0x00000000
        /*04d4*/ 	.short	0x0101
        /*04d6*/ 	.byte	0xff
	.zero		1


	//   ....[61]....
        /*04d8*/ 	.word	0x00002500
        /*04dc*/ 	.word	0x000000ff
        /*04e0*/ 	.word	0x00000000
        /*04e4*/ 	.short	0x010a
        /*04e6*/ 	.byte	0x05
	.zero		1


	//   ....[62]....
        /*04e8*/ 	.word	0x00002590
        /*04ec*/ 	.word	0x000000ff
        /*04f0*/ 	.word	0x00000000
        /*04f4*/ 	.short	0x010a
        /*04f6*/ 	.byte	0x05
	.zero		1


	//   ....[63]....
        /*04f8*/ 	.word	0x00002620
        /*04fc*/ 	.word	0x000000ff
        /*0500*/ 	.word	0x00000000
        /*0504*/ 	.short	0x010a
        /*0506*/ 	.byte	0x05
	.zero		1


	//   ....[64]....
        /*0508*/ 	.word	0x000026b0
        /*050c*/ 	.word	0x000000ff
        /*0510*/ 	.word	0x00000000
        /*0514*/ 	.short	0x010a
        /*0516*/ 	.byte	0x05
	.zero		1


	//   ....[65]....
        /*0518*/ 	.word	0x00002740
        /*051c*/ 	.word	0x000000ff
        /*0520*/ 	.word	0x00000000
        /*0524*/ 	.short	0x010a
        /*0526*/ 	.byte	0x05
	.zero		1


	//   ....[66]....
        /*0528*/ 	.word	0x000027d0
        /*052c*/ 	.word	0x000000ff
        /*0530*/ 	.word	0x00000000
        /*0534*/ 	.short	0x010a
        /*0536*/ 	.byte	0x05
	.zero		1


	//   ....[67]....
        /*0538*/ 	.word	0x00002860
        /*053c*/ 	.word	0x000000ff
        /*0540*/ 	.word	0x00000000
        /*0544*/ 	.short	0x010a
        /*0546*/ 	.byte	0x05
	.zero		1


	//   ....[68]....
        /*0548*/ 	.word	0x000028f0
        /*054c*/ 	.word	0x000000ff
        /*0550*/ 	.word	0x00000000
        /*0554*/ 	.short	0x010a
        /*0556*/ 	.byte	0x05
	.zero		1


	//   ....[69]....
        /*0558*/ 	.word	0x00002980
        /*055c*/ 	.word	0x000000ff
        /*0560*/ 	.word	0x00000000
        /*0564*/ 	.short	0x010a
        /*0566*/ 	.byte	0x05
	.zero		1


	//   ....[70]....
        /*0568*/ 	.word	0x00002a10
        /*056c*/ 	.word	0x000000ff
        /*0570*/ 	.word	0x00000000
        /*0574*/ 	.short	0x010a
        /*0576*/ 	.byte	0x05
	.zero		1


	//   ....[71]....
        /*0578*/ 	.word	0x00002aa0
        /*057c*/ 	.word	0x000000ff
        /*0580*/ 	.word	0x00000000
        /*0584*/ 	.short	0x010a
        /*0586*/ 	.byte	0x05
	.zero		1


	//   ....[72]....
        /*0588*/ 	.word	0x00002b30
        /*058c*/ 	.word	0x000000ff
        /*0590*/ 	.word	0x00000000
        /*0594*/ 	.short	0x010a
        /*0596*/ 	.byte	0x05
	.zero		1


	//   ....[73]....
        /*0598*/ 	.word	0x00002bc0
        /*059c*/ 	.word	0x000000ff
        /*05a0*/ 	.word	0x00000000
        /*05a4*/ 	.short	0x010a
        /*05a6*/ 	.byte	0x05
	.zero		1


	//   ....[74]....
        /*05a8*/ 	.word	0x00002c60
        /*05ac*/ 	.word	0x00000000
        /*05b0*/ 	.word	0x00000000
        /*05b4*/ 	.short	0x010a
        /*05b6*/ 	.byte	0xff
	.zero		1


	//   ....[75]....
        /*05b8*/ 	.word	0x00002d80
        /*05bc*/ 	.word	0x00000000
        /*05c0*/ 	.word	0x00000170
        /*05c4*/ 	.short	0x010a
        /*05c6*/ 	.byte	0xff
	.zero		1


	//   ....[76]....
        /*05c8*/ 	.word	0x00002de0
        /*05cc*/ 	.word	0x00000004
        /*05d0*/ 	.word	0x00000000
        /*05d4*/ 	.short	0x0101
        /*05d6*/ 	.byte	0xff
	.zero		1


	//   ....[77]....
        /*05d8*/ 	.word	0x00002e00
        /*05dc*/ 	.word	0x000000ff
        /*05e0*/ 	.word	0x00000140
        /*05e4*/ 	.short	0x010a
        /*05e6*/ 	.byte	0x05
	.zero		1


	//   ....[78]....
        /*05e8*/ 	.word	0x00002f20
        /*05ec*/ 	.word	0x00000000
        /*05f0*/ 	.word	0x00000130
        /*05f4*/ 	.short	0x010a
        /*05f6*/ 	.byte	0xff
	.zero		1


	//   ....[79]....
        /*05f8*/ 	.word	0x00003030
        /*05fc*/ 	.word	0x00000000
        /*0600*/ 	.word	0x00000000
        /*0604*/ 	.short	0x0101
        /*0606*/ 	.byte	0xff
	.zero		1


	//   ....[80]....
        /*0608*/ 	.word	0x000030c0
        /*060c*/ 	.word	0x000000ff
        /*0610*/ 	.word	0x00000140
        /*0614*/ 	.short	0x0106
        /*0616*/ 	.byte	0x05
	.zero		1


	//   ....[81]....
        /*0618*/ 	.word	0x000030e0
        /*061c*/ 	.word	0x000000ff
        /*0620*/ 	.word	0x00000140
        /*0624*/ 	.short	0x010a
        /*0626*/ 	.byte	0x05
	.zero		1


	//   ....[82]....
        /*0628*/ 	.word	0x00003170
        /*062c*/ 	.word	0x000000ff
        /*0630*/ 	.word	0x00000140
        /*0634*/ 	.short	0x0106
        /*0636*/ 	.byte	0x04
	.zero		1


	//   ....[83]....
        /*0638*/ 	.word	0x000031b0
        /*063c*/ 	.word	0x00000000
        /*0640*/ 	.word	0x00000140
        /*0644*/ 	.short	0x010a
        /*0646*/ 	.byte	0xff
	.zero		1


	//   ....[84]....
        /*0648*/ 	.word	0x00003680
        /*064c*/ 	.word	0x00000000
        /*0650*/ 	.word	0x00000130
        /*0654*/ 	.short	0x010a
        /*0656*/ 	.byte	0xff
	.zero		1


	//   ....[85]....
        /*0658*/ 	.word	0x00003780
        /*065c*/ 	.word	0x00000003
        /*0660*/ 	.word	0x00000000
        /*0664*/ 	.short	0x0101
        /*0666*/ 	.byte	0xff
	.zero		1


	//   ....[86]....
        /*0668*/ 	.word	0x00003790
        /*066c*/ 	.word	0x000000ff
        /*0670*/ 	.word	0x00000000
        /*0674*/ 	.short	0x010a
        /*0676*/ 	.byte	0x04
	.zero		1


	//   ....[87]....
        /*0678*/ 	.word	0x000037b0
        /*067c*/ 	.word	0x000000ff
        /*0680*/ 	.word	0x00000160
        /*0684*/ 	.short	0x010a
        /*0686*/ 	.byte	0x09
	.zero		1


	//   ....[88]....
        /*0688*/ 	.word	0x00003890
        /*068c*/ 	.word	0x000000ff
        /*0690*/ 	.word	0x00000000
        /*0694*/ 	.short	0x010a
        /*0696*/ 	.byte	0x07
	.zero		1


	//   ....[89]....
        /*0698*/ 	.word	0x000039a0
        /*069c*/ 	.word	0x000000ff
        /*06a0*/ 	.word	0x00000000
        /*06a4*/ 	.short	0x010a
        /*06a6*/ 	.byte	0x04
	.zero		1


	//   ....[90]....
        /*06a8*/ 	.word	0x00003b80
        /*06ac*/ 	.word	0x000000ff
        /*06b0*/ 	.word	0x00000000
        /*06b4*/ 	.short	0x010a
        /*06b6*/ 	.byte	0x05
	.zero		1


	//   ....[91]....
        /*06b8*/ 	.word	0x00003c10
        /*06bc*/ 	.word	0x000000ff
        /*06c0*/ 	.word	0x00000000
        /*06c4*/ 	.short	0x010a
        /*06c6*/ 	.byte	0x07
	.zero		1


	//   ....[92]....
        /*06c8*/ 	.word	0x00004090
        /*06cc*/ 	.word	0x00000000
        /*06d0*/ 	.word	0x00000130
        /*06d4*/ 	.short	0x010a
        /*06d6*/ 	.byte	0xff
	.zero		1


	//   ....[93]....
        /*06d8*/ 	.word	0x00004150
        /*06dc*/ 	.word	0x00000000
        /*06e0*/ 	.word	0x00000000
        /*06e4*/ 	.short	0x0101
        /*06e6*/ 	.byte	0xff
	.zero		1


	//   ....[94]....
        /*06e8*/ 	.word	0x00004470
        /*06ec*/ 	.word	0x000000ff
        /*06f0*/ 	.word	0x00000128
        /*06f4*/ 	.short	0x010a
        /*06f6*/ 	.byte	0x07
	.zero		1


	//   ....[95]....
        /*06f8*/ 	.word	0x00004660
        /*06fc*/ 	.word	0x000000ff
        /*0700*/ 	.word	0x00000100
        /*0704*/ 	.short	0x010a
        /*0706*/ 	.byte	0x07
	.zero		1


	//   ....[96]....
        /*0708*/ 	.word	0x000047d0
        /*070c*/ 	.word	0x000000ff
        /*0710*/ 	.word	0x000000e0
        /*0714*/ 	.short	0x010b
        /*0716*/ 	.byte	0x07
	.zero		1


	//   ....[97]....
        /*0718*/ 	.word	0x000047e0
        /*071c*/ 	.word	0x000000ff
        /*0720*/ 	.word	0x00000000
        /*0724*/ 	.short	0x0101
        /*0726*/ 	.byte	0x08
	.zero		1


	//   ....[98]....
        /*0728*/ 	.word	0x00004800
        /*072c*/ 	.word	0x000000ff
        /*0730*/ 	.word	0x00000108
        /*0734*/ 	.short	0x010a
        /*0736*/ 	.byte	0x07
	.zero		1


	//   ....[99]....
        /*0738*/ 	.word	0x00004960
        /*073c*/ 	.word	0x000000ff
        /*0740*/ 	.word	0x000000e8
        /*0744*/ 	.short	0x010b
        /*0746*/ 	.byte	0x07
	.zero		1


	//   ....[100]....
        /*0748*/ 	.word	0x00004970
        /*074c*/ 	.word	0x000000ff
        /*0750*/ 	.word	0x00000000
        /*0754*/ 	.short	0x0101
        /*0756*/ 	.byte	0x08
	.zero		1


	//   ....[101]....
        /*0758*/ 	.word	0x00004980
        /*075c*/ 	.word	0x000000ff
        /*0760*/ 	.word	0x00000110
        /*0764*/ 	.short	0x010a
        /*0766*/ 	.byte	0x07
	.zero		1


	//   ....[102]....
        /*0768*/ 	.word	0x00004b20
        /*076c*/ 	.word	0x000000ff
        /*0770*/ 	.word	0x000000f0
        /*0774*/ 	.short	0x010b
        /*0776*/ 	.byte	0x07
	.zero		1


	//   ....[103]....
        /*0778*/ 	.word	0x00004b90
        /*077c*/ 	.word	0x000000ff
        /*0780*/ 	.word	0x00000000
        /*0784*/ 	.short	0x0101
        /*0786*/ 	.byte	0x08
	.zero		1


	//   ....[104]....
        /*0788*/ 	.word	0x00004bc0
        /*078c*/ 	.word	0x000000ff
        /*0790*/ 	.word	0x00000118
        /*0794*/ 	.short	0x010a
        /*0796*/ 	.byte	0x07
	.zero		1


	//   ....[105]....
        /*0798*/ 	.word	0x00004dd0
        /*079c*/ 	.word	0x000000ff
        /*07a0*/ 	.word	0x000000f8
        /*07a4*/ 	.short	0x010b
        /*07a6*/ 	.byte	0x07
	.zero		1


	//   ....[106]....
        /*07a8*/ 	.word	0x00004df0
        /*07ac*/ 	.word	0x000000ff
        /*07b0*/ 	.word	0x00000000
        /*07b4*/ 	.short	0x0101
        /*07b6*/ 	.byte	0x0d
	.zero		1


	//   ....[107]....
        /*07b8*/ 	.word	0x00004e20
        /*07bc*/ 	.word	0x000000ff
        /*07c0*/ 	.word	0x00000100
        /*07c4*/ 	.short	0x010a
        /*07c6*/ 	.byte	0x07
	.zero		1


	//   ....[108]....
        /*07c8*/ 	.word	0x00004e40
        /*07cc*/ 	.word	0x000000ff
        /*07d0*/ 	.word	0x00000108
        /*07d4*/ 	.short	0x010a
        /*07d6*/ 	.byte	0x07
	.zero		1


	//   ....[109]....
        /*07d8*/ 	.word	0x00004e60
        /*07dc*/ 	.word	0x000000ff
        /*07e0*/ 	.word	0x00000110
        /*07e4*/ 	.short	0x010a
        /*07e6*/ 	.byte	0x07
	.zero		1


	//   ....[110]....
        /*07e8*/ 	.word	0x00004ea0
        /*07ec*/ 	.word	0x00000000
        /*07f0*/ 	.word	0x00000118
        /*07f4*/ 	.short	0x010a
        /*07f6*/ 	.byte	0xff
	.zero		1


	//   ....[111]....
        /*07f8*/ 	.word	0x000051d0
        /*07fc*/ 	.word	0x00000000
        /*0800*/ 	.word	0x00000130
        /*0804*/ 	.short	0x010a
        /*0806*/ 	.byte	0xff
	.zero		1


	//   ....[112]....
        /*0808*/ 	.word	0x000052e0
        /*080c*/ 	.word	0x00000000
        /*0810*/ 	.word	0x00000000
        /*0814*/ 	.short	0x0101
        /*0816*/ 	.byte	0xff
	.zero		1


	//   ....[113]....
        /*0818*/ 	.word	0x00005d40
        /*081c*/ 	.word	0x00000003
        /*0820*/ 	.word	0x000000e0
        /*0824*/ 	.short	0x010a
        /*0826*/ 	.byte	0xff
	.zero		1


	//   ....[114]....
        /*0828*/ 	.word	0x00005d80
        /*082c*/ 	.word	0x000000c1
        /*0830*/ 	.word	0x00000150
        /*0834*/ 	.short	0x010a
        /*0836*/ 	.byte	0xff
	.zero		1


	//   ....[115]....
        /*0838*/ 	.word	0x00005eb0
        /*083c*/ 	.word	0x00000003
        /*0840*/ 	.word	0x000000e0
        /*0844*/ 	.short	0x010a
        /*0846*/ 	.byte	0xff
	.zero		1


	//   ....[116]....
        /*0848*/ 	.word	0x00006010
        /*084c*/ 	.word	0x00000000
        /*0850*/ 	.word	0x00000000
        /*0854*/ 	.short	0x0101
        /*0856*/ 	.byte	0xff
	.zero		1


	//   ....[117]....
        /*0858*/ 	.word	0x00006070
        /*085c*/ 	.word	0x000000c1
        /*0860*/ 	.word	0x00000150
        /*0864*/ 	.short	0x010a
        /*0866*/ 	.byte	0xff
	.zero		1


	//   ....[118]....
        /*0868*/ 	.word	0x00007420
        /*086c*/ 	.word	0x000000cc
        /*0870*/ 	.word	0x000000e0
        /*0874*/ 	.short	0x010a
        /*0876*/ 	.byte	0xff
	.zero		1


	//   ....[119]....
        /*0878*/ 	.word	0x000074f0
        /*087c*/ 	.word	0x000000cc
        /*0880*/ 	.word	0x000000e0
        /*0884*/ 	.short	0x010a
        /*0886*/ 	.byte	0xff
	.zero		1


	//   ....[120]....
        /*0888*/ 	.word	0x00007630
        /*088c*/ 	.word	0x00000003
        /*0890*/ 	.word	0x00000000
        /*0894*/ 	.short	0x0101
        /*0896*/ 	.byte	0xff
	.zero		1


	//   ....[121]....
        /*0898*/ 	.word	0x000089d0
        /*089c*/ 	.word	0x00000000
        /*08a0*/ 	.word	0x000000e0
        /*08a4*/ 	.short	0x010a
        /*08a6*/ 	.byte	0xff
	.zero		1


	//   ....[122]....
        /*08a8*/ 	.word	0x00008aa0
        /*08ac*/ 	.word	0x00000000
        /*08b0*/ 	.word	0x000000e0
        /*08b4*/ 	.short	0x010a
        /*08b6*/ 	.byte	0xff
	.zero		1


	//   ....[123]....
        /*08b8*/ 	.word	0x00008c00
        /*08bc*/ 	.word	0x00000000
        /*08c0*/ 	.word	0x00000000
        /*08c4*/ 	.short	0x0101
        /*08c6*/ 	.byte	0xff
	.zero		1


	//   ....[124]....
        /*08c8*/ 	.word	0x00009fb0
        /*08cc*/ 	.word	0x00000000
        /*08d0*/ 	.word	0x000000e0
        /*08d4*/ 	.short	0x010a
        /*08d6*/ 	.byte	0xff
	.zero		1


	//   ....[125]....
        /*08d8*/ 	.word	0x0000a080
        /*08dc*/ 	.word	0x00000000
        /*08e0*/ 	.word	0x000000e0
        /*08e4*/ 	.short	0x010a
        /*08e6*/ 	.byte	0xff
	.zero		1


	//   ....[126]....
        /*08e8*/ 	.word	0x0000a1e0
        /*08ec*/ 	.word	0x00000000
        /*08f0*/ 	.word	0x00000000
        /*08f4*/ 	.short	0x0101
        /*08f6*/ 	.byte	0xff
	.zero		1


	//   ....[127]....
        /*08f8*/ 	.word	0x0000a6d0
        /*08fc*/ 	.word	0x000000ff
        /*0900*/ 	.word	0x00000000
        /*0904*/ 	.short	0x0101
        /*0906*/ 	.byte	0x05
	.zero		1


	//   ....[128]....
        /*0908*/ 	.word	0x0000b650
        /*090c*/ 	.word	0x00000003
        /*0910*/ 	.word	0x00000180
        /*0914*/ 	.short	0x010a
        /*0916*/ 	.byte	0xff
	.zero		1


	//   ....[129]....
        /*0918*/ 	.word	0x0000b6b0
        /*091c*/ 	.word	0x00000002
        /*0920*/ 	.word	0x00000070
        /*0924*/ 	.short	0x010a
        /*0926*/ 	.byte	0xff
	.zero		1


	//   ....[130]....
        /*0928*/ 	.word	0x0000b710
        /*092c*/ 	.word	0x00000002
        /*0930*/ 	.word	0x00000070
        /*0934*/ 	.short	0x010a
        /*0936*/ 	.byte	0xff
	.zero		1


	//   ....[131]....
        /*0938*/ 	.word	0x0000b760
        /*093c*/ 	.word	0x00000002
        /*0940*/ 	.word	0x00000130
        /*0944*/ 	.short	0x010a
        /*0946*/ 	.byte	0xff
	.zero		1


	//   ....[132]....
        /*0948*/ 	.word	0x0000b7c0
        /*094c*/ 	.word	0x00000000
        /*0950*/ 	.word	0x00000000
        /*0954*/ 	.short	0x010a
        /*0956*/ 	.byte	0xff
	.zero		1


	//   ....[133]....
        /*0958*/ 	.word	0x0000b820
        /*095c*/ 	.word	0x00000000
        /*0960*/ 	.word	0x00000000
        /*0964*/ 	.short	0x010a
        /*0966*/ 	.byte	0xff
	.zero		1


	//   ....[134]....
        /*0968*/ 	.word	0x0000b880
        /*096c*/ 	.word	0x00000000
        /*0970*/ 	.word	0x00000000
        /*0974*/ 	.short	0x010a
        /*0976*/ 	.byte	0xff
	.zero		1


	//   ....[135]....
        /*0978*/ 	.word	0x0000b8e0
        /*097c*/ 	.word	0x00000000
        /*0980*/ 	.word	0x00000000
        /*0984*/ 	.short	0x010a
        /*0986*/ 	.byte	0xff
	.zero		1


	//   ....[136]....
        /*0988*/ 	.word	0x0000b940
        /*098c*/ 	.word	0x00000000
        /*0990*/ 	.word	0x00000000
        /*0994*/ 	.short	0x010a
        /*0996*/ 	.byte	0xff
	.zero		1


	//   ....[137]....
        /*0998*/ 	.word	0x0000b9a0
        /*099c*/ 	.word	0x00000000
        /*09a0*/ 	.word	0x00000000
        /*09a4*/ 	.short	0x010a
        /*09a6*/ 	.byte	0xff
	.zero		1


	//   ....[138]....
        /*09a8*/ 	.word	0x0000ba00
        /*09ac*/ 	.word	0x00000000
        /*09b0*/ 	.word	0x00000000
        /*09b4*/ 	.short	0x010a
        /*09b6*/ 	.byte	0xff
	.zero		1


	//   ....[139]....
        /*09b8*/ 	.word	0x0000ba60
        /*09bc*/ 	.word	0x00000000
        /*09c0*/ 	.word	0x00000000
        /*09c4*/ 	.short	0x010a
        /*09c6*/ 	.byte	0xff
	.zero		1


	//   ....[140]....
        /*09c8*/ 	.word	0x0000bac0
        /*09cc*/ 	.word	0x00000000
        /*09d0*/ 	.word	0x00000000
        /*09d4*/ 	.short	0x010a
        /*09d6*/ 	.byte	0xff
	.zero		1


	//   ....[141]....
        /*09d8*/ 	.word	0x0000bb20
        /*09dc*/ 	.word	0x00000000
        /*09e0*/ 	.word	0x00000000
        /*09e4*/ 	.short	0x010a
        /*09e6*/ 	.byte	0xff
	.zero		1


	//   ....[142]....
        /*09e8*/ 	.word	0x0000bb80
        /*09ec*/ 	.word	0x00000000
        /*09f0*/ 	.word	0x00000000
        /*09f4*/ 	.short	0x010a
        /*09f6*/ 	.byte	0xff
	.zero		1


	//   ....[143]....
        /*09f8*/ 	.word	0x0000bbe0
        /*09fc*/ 	.word	0x00000000
        /*0a00*/ 	.word	0x00000000
        /*0a04*/ 	.short	0x010a
        /*0a06*/ 	.byte	0xff
	.zero		1


	//   ....[144]....
        /*0a08*/ 	.word	0x0000bc40
        /*0a0c*/ 	.word	0x00000000
        /*0a10*/ 	.word	0x00000000
        /*0a14*/ 	.short	0x010a
        /*0a16*/ 	.byte	0xff
	.zero		1


	//   ....[145]....
        /*0a18*/ 	.word	0x0000bc90
        /*0a1c*/ 	.word	0x00000000
        /*0a20*/ 	.word	0x00000170
        /*0a24*/ 	.short	0x010a
        /*0a26*/ 	.byte	0xff
	.zero		1


	//   ....[146]....
        /*0a28*/ 	.word	0x0000bcf0
        /*0a2c*/ 	.word	0x00000000
        /*0a30*/ 	.word	0x00000140
        /*0a34*/ 	.short	0x010a
        /*0a36*/ 	.byte	0xff
	.zero		1


	//   ....[147]....
        /*0a38*/ 	.word	0x0000bd40
        /*0a3c*/ 	.word	0x00000000
        /*0a40*/ 	.word	0x00000130
        /*0a44*/ 	.short	0x010a
        /*0a46*/ 	.byte	0xff
	.zero		1


	//   ....[148]....
        /*0a48*/ 	.word	0x0000bda0
        /*0a4c*/ 	.word	0x00000000
        /*0a50*/ 	.word	0x00000140
        /*0a54*/ 	.short	0x010a
        /*0a56*/ 	.byte	0xff
	.zero		1


	//   ....[149]....
        /*0a58*/ 	.word	0x0000bdf0
        /*0a5c*/ 	.word	0x00000000
        /*0a60*/ 	.word	0x00000130
        /*0a64*/ 	.short	0x010a
        /*0a66*/ 	.byte	0xff
	.zero		1


	//   ....[150]....
        /*0a68*/ 	.word	0x0000be50
        /*0a6c*/ 	.word	0x00000003
        /*0a70*/ 	.word	0x00000160
        /*0a74*/ 	.short	0x010a
        /*0a76*/ 	.byte	0xff
	.zero		1


	//   ....[151]....
        /*0a78*/ 	.word	0x0000beb0
        /*0a7c*/ 	.word	0x00000000
        /*0a80*/ 	.word	0x00000000
        /*0a84*/ 	.short	0x010a
        /*0a86*/ 	.byte	0xff
	.zero		1


	//   ....[152]....
        /*0a88*/ 	.word	0x0000bf10
        /*0a8c*/ 	.word	0x00000000
        /*0a90*/ 	.word	0x00000000
        /*0a94*/ 	.short	0x010a
        /*0a96*/ 	.byte	0xff
	.zero		1


	//   ....[153]....
        /*0a98*/ 	.word	0x0000bf70
        /*0a9c*/ 	.word	0x00000000
        /*0aa0*/ 	.word	0x00000000
        /*0aa4*/ 	.short	0x010a
        /*0aa6*/ 	.byte	0xff
	.zero		1


	//   ....[154]....
        /*0aa8*/ 	.word	0x0000bfc0
        /*0aac*/ 	.word	0x00000000
        /*0ab0*/ 	.word	0x00000130
        /*0ab4*/ 	.short	0x010a
        /*0ab6*/ 	.byte	0xff
	.zero		1


	//   ....[155]....
        /*0ab8*/ 	.word	0x0000c020
        /*0abc*/ 	.word	0x00000000
        /*0ac0*/ 	.word	0x00000128
        /*0ac4*/ 	.short	0x010a
        /*0ac6*/ 	.byte	0xff
	.zero		1


	//   ....[156]....
        /*0ac8*/ 	.word	0x0000c080
        /*0acc*/ 	.word	0x00000003
        /*0ad0*/ 	.word	0x00000100
        /*0ad4*/ 	.short	0x010a
        /*0ad6*/ 	.byte	0xff
	.zero		1


	//   ....[157]....
        /*0ad8*/ 	.word	0x0000c0e0
        /*0adc*/ 	.word	0x00000003
        /*0ae0*/ 	.word	0x00000108
        /*0ae4*/ 	.short	0x010a
        /*0ae6*/ 	.byte	0xff
	.zero		1


	//   ....[158]....
        /*0ae8*/ 	.word	0x0000c140
        /*0aec*/ 	.word	0x00000003
        /*0af0*/ 	.word	0x00000110
        /*0af4*/ 	.short	0x010a
        /*0af6*/ 	.byte	0xff
	.zero		1


	//   ....[159]....
        /*0af8*/ 	.word	0x0000c1a0
        /*0afc*/ 	.word	0x00000003
        /*0b00*/ 	.word	0x00000118
        /*0b04*/ 	.short	0x010a
        /*0b06*/ 	.byte	0xff
	.zero		1


	//   ....[160]....
        /*0b08*/ 	.word	0x0000c200
        /*0b0c*/ 	.word	0x00000000
        /*0b10*/ 	.word	0x00000100
        /*0b14*/ 	.short	0x010a
        /*0b16*/ 	.byte	0xff
	.zero		1


	//   ....[161]....
        /*0b18*/ 	.word	0x0000c260
        /*0b1c*/ 	.word	0x00000000
        /*0b20*/ 	.word	0x00000108
        /*0b24*/ 	.short	0x010a
        /*0b26*/ 	.byte	0xff
	.zero		1


	//   ....[162]....
        /*0b28*/ 	.word	0x0000c2c0
        /*0b2c*/ 	.word	0x00000000
        /*0b30*/ 	.word	0x00000110
        /*0b34*/ 	.short	0x010a
        /*0b36*/ 	.byte	0xff
	.zero		1


	//   ....[163]....
        /*0b38*/ 	.word	0x0000c310
        /*0b3c*/ 	.word	0x00000000
        /*0b40*/ 	.word	0x00000130
        /*0b44*/ 	.short	0x010a
        /*0b46*/ 	.byte	0xff
	.zero		1


	//   ....[164]....
        /*0b48*/ 	.word	0x0000c360
        /*0b4c*/ 	.word	0x00000003
        /*0b50*/ 	.word	0x000000e0
        /*0b54*/ 	.short	0x010a
        /*0b56*/ 	.byte	0xff
	.zero		1


	//   ....[165]....
        /*0b58*/ 	.word	0x0000c3b0
        /*0b5c*/ 	.word	0x000000c1
        /*0b60*/ 	.word	0x00000150
        /*0b64*/ 	.short	0x010a
        /*0b66*/ 	.byte	0xff
	.zero		1


	//   ....[166]....
        /*0b68*/ 	.word	0x0000c400
        /*0b6c*/ 	.word	0x000000cc
        /*0b70*/ 	.word	0x000000e0
        /*0b74*/ 	.short	0x010a
        /*0b76*/ 	.byte	0xff
	.zero		1


	//   ....[167]....
        /*0b78*/ 	.word	0x0000c450
        /*0b7c*/ 	.word	0x00000000
        /*0b80*/ 	.word	0x000000e0
        /*0b84*/ 	.short	0x010a
        /*0b86*/ 	.byte	0xff
	.zero		1


	//   ....[168]....
        /*0b88*/ 	.word	0x0000c4a0
        /*0b8c*/ 	.word	0x00000000
        /*0b90*/ 	.word	0x000000e0
        /*0b94*/ 	.short	0x010a
        /*0b96*/ 	.byte	0xff
	.zero		1


	//----- nvinfo : EIATTR_NUM_MBARRIERS
	.align		4
.L_48:
        /*0b98*/ 	.byte	0x03, 0x38
        /*0b9a*/ 	.short	0x0032


	//----- nvinfo : EIATTR_EXIT_INSTR_OFFSETS
	.align		4
        /*0b9c*/ 	.byte	0x04, 0x1c
        /*0b9e*/ 	.short	(.L_50 - .L_49)


	//   ....[0]....
.L_49:
        /*0ba0*/ 	.word	0x00002c90


	//   ....[1]....
        /*0ba4*/ 	.word	0x00003180


	//   ....[2]....
        /*0ba8*/ 	.word	0x000031e0


	//   ....[3]....
        /*0bac*/ 	.word	0x00003e70


	//   ....[4]....
        /*0bb0*/ 	.word	0x00004ed0


	//   ....[5]....
        /*0bb4*/ 	.word	0x00004f10


	//   ....[6]....
        /*0bb8*/ 	.word	0x0000b640


	//----- nvinfo : EIATTR_MAX_THREADS
	.align		4
.L_50:
        /*0bbc*/ 	.byte	0x04, 0x05
        /*0bbe*/ 	.short	(.L_52 - .L_51)
.L_51:
        /*0bc0*/ 	.word	0x00000100
        /*0bc4*/ 	.word	0x00000001
        /*0bc8*/ 	.word	0x00000001


	//----- nvinfo : EIATTR_CRS_STACK_SIZE
	.align		4
.L_52:
        /*0bcc*/ 	.byte	0x04, 0x1e
        /*0bce*/ 	.short	(.L_54 - .L_53)
.L_53:
        /*0bd0*/ 	.word	0x00000000


	//----- nvinfo : EIATTR_CBANK_PARAM_SIZE
	.align		4
.L_54:
        /*0bd4*/ 	.byte	0x03, 0x19
        /*0bd6*/ 	.short	0x0800


	//----- nvinfo : EIATTR_PARAM_CBANK
	.align		4
        /*0bd8*/ 	.byte	0x04, 0x0a
        /*0bda*/ 	.short	(.L_56 - .L_55)
	.align		4
.L_55:
        /*0bdc*/ 	.word	index@(.nv.constant0._ZN7cutlass13device_kernelINS_4gemm6kernel13GemmUniversalIN4cute5tupleIJiiiiEEENS1_10collective13CollectiveMmaINS1_35MainloopSm100TmaUmmaWarpSpecializedILi14ELi2ELi2ENS5_IJNS4_1CILi1EEESB_SB_EEEEENS5_IJNSA_ILi128EEENSA_ILi256EEENSA_ILi32EEEEEENS_12float_e4m3_tENS5_IJSB_llEEESI_SJ_NS4_8TiledMMAINS4_8MMA_AtomIJNS4_10MMA_TraitsINS4_19SM100_MMA_F8F6F4_SSEJSI_SI_fSE_SF_NS4_17integral_constantINS4_4UMMA5MajorELSQ_1EEESR_NSO_INSP_7ScaleInELSS_0EEEST_EEEEEENS4_6LayoutISC_NS5_IJNSA_ILi0EEESX_SX_EEEEENS5_IJNS4_10UnderscoreES10_S10_EEEEENS4_13SM90_TMA_LOADENS4_14ComposedLayoutINS4_7SwizzleILi3ELi4ELi3EEENS4_18smem_ptr_flag_bitsILi8EEENSW_INS5_IJSE_NSA_ILi8EEEEEENS5_IJSB_SE_EEEEEEEvNS4_8identityES13_S1D_vS1E_EENS_8epilogue10collective18CollectiveEpilogueINS1G_23Sm100TmaWarpSpecializedILi4ELi2ELi64ELb0ELb0EEEJSH_NS5_IJNSW_ISE_SB_EENSW_INSA_ILi64EEESB_EEEEESI_NS5_IJlSB_lEEESI_S1P_NS1G_6fusion15FusionCallbacksIS1K_NS1Q_17LinearCombinationISI_fSI_fLNS_15FloatRoundStyleE2EEESH_S1O_JEEENS4_5SM1004TMEM4LOAD26SM100_TMEM_LOAD_32dp32b64xES13_NS14_INS15_ILi2ELi4ELi3EEES18_NSW_INS5_IJS19_S1M_EEENS5_IJS1M_SB_EEEEEEENS4_39AutoVectorizingCopyWithAssumedAlignmentILi128EEENS4_14SM90_TMA_STOREES24_S26_S26_EEEvvEEEEvNT_6ParamsE)
        /*0be0*/ 	.short	0x0380
        /*0be2*/ 	.short	0x0800


	//----- nvinfo : EIATTR_SW_WAR
	.align		4
.L_56:
        /*0be4*/ 	.byte	0x04, 0x36
        /*0be6*/ 	.short	(.L_58 - .L_57)
.L_57:
        /*0be8*/ 	.word	0x00000008
.L_58:


//--------------------- .nv.callgraph             --------------------------
	.section	.nv.callgraph,"",@"SHT_CUDA_CALLGRAPH"
	.align	4
	.sectionentsize	8
	.align		4
        /*0000*/ 	.word	0x00000000
	.align		4
        /*0004*/ 	.word	0xffffffff
	.align		4
        /*0008*/ 	.word	index@(_ZN7cutlass13device_kernelINS_4gemm6kernel13GemmUniversalIN4cute5tupleIJiiiiEEENS1_10collective13CollectiveMmaINS1_35MainloopSm100TmaUmmaWarpSpecializedILi14ELi2ELi2ENS5_IJNS4_1CILi1EEESB_SB_EEEEENS5_IJNSA_ILi128EEENSA_ILi256EEENSA_ILi32EEEEEENS_12float_e4m3_tENS5_IJSB_llEEESI_SJ_NS4_8TiledMMAINS4_8MMA_AtomIJNS4_10MMA_TraitsINS4_19SM100_MMA_F8F6F4_SSEJSI_SI_fSE_SF_NS4_17integral_constantINS4_4UMMA5MajorELSQ_1EEESR_NSO_INSP_7ScaleInELSS_0EEEST_EEEEEENS4_6LayoutISC_NS5_IJNSA_ILi0EEESX_SX_EEEEENS5_IJNS4_10UnderscoreES10_S10_EEEEENS4_13SM90_TMA_LOADENS4_14ComposedLayoutINS4_7SwizzleILi3ELi4ELi3EEENS4_18smem_ptr_flag_bitsILi8EEENSW_INS5_IJSE_NSA_ILi8EEEEEENS5_IJSB_SE_EEEEEEEvNS4_8identityES13_S1D_vS1E_EENS_8epilogue10collective18CollectiveEpilogueINS1G_23Sm100TmaWarpSpecializedILi4ELi2ELi64ELb0ELb0EEEJSH_NS5_IJNSW_ISE_SB_EENSW_INSA_ILi64EEESB_EEEEESI_NS5_IJlSB_lEEESI_S1P_NS1G_6fusion15FusionCallbacksIS1K_NS1Q_17LinearCombinationISI_fSI_fLNS_15FloatRoundStyleE2EEESH_S1O_JEEENS4_5SM1004TMEM4LOAD26SM100_TMEM_LOAD_32dp32b64xES13_NS14_INS15_ILi2ELi4ELi3EEES18_NSW_INS5_IJS19_S1M_EEENS5_IJS1M_SB_EEEEEEENS4_39AutoVectorizingCopyWithAssumedAlignmentILi128EEENS4_14SM90_TMA_STOREES24_S26_S26_EEEvvEEEEvNT_6ParamsE)
	.align		4
        /*000c*/ 	.word	index@(__assertfail)
	.align		4
        /*0010*/ 	.word	0x00000000
	.align		4
        /*0014*/ 	.word	0xfffffffe
	.align		4
        /*0018*/ 	.word	0x00000000
	.align		4
        /*001c*/ 	.word	0xfffffffd
	.align		4
        /*0020*/ 	.word	0x00000000
	.align		4
        /*0024*/ 	.word	0xfffffffc


//--------------------- .nv.constant4             --------------------------
	.section	.nv.constant4,"a",@progbits
	.align	8
	.align		8
.nv.constant4:
        /*0000*/ 	.dword	__assertfail
	.align		8
        /*0008*/ 	.dword	__unnamed_1
	.align		8
        /*0010*/ 	.dword	__unnamed_2
	.align		8
        /*0018*/ 	.dword	__unnamed_3
	.align		8
        /*0020*/ 	.dword	_ZN40_INTERNAL_aecb5bc6_4_k_cu_3b8b6414_246194cuda3std3__45__cpo5beginE
	.align		8
        /*0028*/ 	.dword	_ZN40_INTERNAL_aecb5bc6_4_k_cu_3b8b6414_246194cuda3std3__45__cpo3endE
	.align		8
        /*0030*/ 	.dword	_ZN40_INTERNAL_aecb5bc6_4_k_cu_3b8b6414_246194cuda3std3__45__cpo6cbeginE
	.align		8
        /*0038*/ 	.dword	_ZN40_INTERNAL_aecb5bc6_4_k_cu_3b8b6414_246194cuda3std3__45__cpo4cendE
	.align		8
        /*0040*/ 	.dword	_ZN40_INTERNAL_aecb5bc6_4_k_cu_3b8b6414_246194cuda3std3__442_GLOBAL__N__aecb5bc6_4_k_cu_3b8b6414_246196ignoreE
	.align		8
        /*0048*/ 	.dword	_ZN40_INTERNAL_aecb5bc6_4_k_cu_3b8b6414_246194cuda3std3__419piecewise_constructE
	.align		8
        /*0050*/ 	.dword	_ZN40_INTERNAL_aecb5bc6_4_k_cu_3b8b6414_246194cuda3std3__48in_placeE
	.align		8
        /*0058*/ 	.dword	_ZN40_INTERNAL_aecb5bc6_4_k_cu_3b8b6414_246194cuda3std6ranges3__45__cpo4swapE
	.align		8
        /*0060*/ 	.dword	_ZN40_INTERNAL_aecb5bc6_4_k_cu_3b8b6414_246194cuda3std6ranges3__45__cpo9iter_moveE
	.align		8
        /*0068*/ 	.dword	_ZN40_INTERNAL_aecb5bc6_4_k_cu_3b8b6414_246194cute7productE
	.align		8
        /*0070*/ 	.dword	_ZN40_INTERNAL_aecb5bc6_4_k_cu_3b8b6414_246194cute1_E
	.align		8
        /*0078*/ 	.dword	$str$25
	.align		8
        /*0080*/ 	.dword	$str$26
	.align		8
        /*0088*/ 	.dword	$str$27
	.align		8
        /*0090*/ 	.dword	$str$28


//--------------------- .text._ZN7cutlass13device_kernelINS_4gemm6kernel13GemmUniversalIN4cute5tupleIJiiiiEEENS1_10collective13CollectiveMmaINS1_35MainloopSm100TmaUmmaWarpSpecializedILi14ELi2ELi2ENS5_IJNS4_1CILi1EEESB_SB_EEEEENS5_IJNSA_ILi128EEENSA_ILi256EEENSA_ILi32EEEEEENS_12float_e4m3_tENS5_IJSB_llEEESI_SJ_NS4_8TiledMMAINS4_8MMA_AtomIJNS4_10MMA_TraitsINS4_19SM100_MMA_F8F6F4_SSEJSI_SI_fSE_SF_NS4_17integral_constantINS4_4UMMA5MajorELSQ_1EEESR_NSO_INSP_7ScaleInELSS_0EEEST_EEEEEENS4_6LayoutISC_NS5_IJNSA_ILi0EEESX_SX_EEEEENS5_IJNS4_10UnderscoreES10_S10_EEEEENS4_13SM90_TMA_LOADENS4_14ComposedLayoutINS4_7SwizzleILi3ELi4ELi3EEENS4_18smem_ptr_flag_bitsILi8EEENSW_INS5_IJSE_NSA_ILi8EEEEEENS5_IJSB_SE_EEEEEEEvNS4_8identityES13_S1D_vS1E_EENS_8epilogue10collective18CollectiveEpilogueINS1G_23Sm100TmaWarpSpecializedILi4ELi2ELi64ELb0ELb0EEEJSH_NS5_IJNSW_ISE_SB_EENSW_INSA_ILi64EEESB_EEEEESI_NS5_IJlSB_lEEESI_S1P_NS1G_6fusion15FusionCallbacksIS1K_NS1Q_17LinearCombinationISI_fSI_fLNS_15FloatRoundStyleE2EEESH_S1O_JEEENS4_5SM1004TMEM4LOAD26SM100_TMEM_LOAD_32dp32b64xES13_NS14_INS15_ILi2ELi4ELi3EEES18_NSW_INS5_IJS19_S1M_EEENS5_IJS1M_SB_EEEEEEENS4_39AutoVectorizingCopyWithAssumedAlignmentILi128EEENS4_14SM90_TMA_STOREES24_S26_S26_EEEvvEEEEvNT_6ParamsE --------------------------
	.section	.text._ZN7cutlass13device_kernelINS_4gemm6kernel13GemmUniversalIN4cute5tupleIJiiiiEEENS1_10collective13CollectiveMmaINS1_35MainloopSm100TmaUmmaWarpSpecializedILi14ELi2ELi2ENS5_IJNS4_1CILi1EEESB_SB_EEEEENS5_IJNSA_ILi128EEENSA_ILi256EEENSA_ILi32EEEEEENS_12float_e4m3_tENS5_IJSB_llEEESI_SJ_NS4_8TiledMMAINS4_8MMA_AtomIJNS4_10MMA_TraitsINS4_19SM100_MMA_F8F6F4_SSEJSI_SI_fSE_SF_NS4_17integral_constantINS4_4UMMA5MajorELSQ_1EEESR_NSO_INSP_7ScaleInELSS_0EEEST_EEEEEENS4_6LayoutISC_NS5_IJNSA_ILi0EEESX_SX_EEEEENS5_IJNS4_10UnderscoreES10_S10_EEEEENS4_13SM90_TMA_LOADENS4_14ComposedLayoutINS4_7SwizzleILi3ELi4ELi3EEENS4_18smem_ptr_flag_bitsILi8EEENSW_INS5_IJSE_NSA_ILi8EEEEEENS5_IJSB_SE_EEEEEEEvNS4_8identityES13_S1D_vS1E_EENS_8epilogue10collective18CollectiveEpilogueINS1G_23Sm100TmaWarpSpecializedILi4ELi2ELi64ELb0ELb0EEEJSH_NS5_IJNSW_ISE_SB_EENSW_INSA_ILi64EEESB_EEEEESI_NS5_IJlSB_lEEESI_S1P_NS1G_6fusion15FusionCallbacksIS1K_NS1Q_17LinearCombinationISI_fSI_fLNS_15FloatRoundStyleE2EEESH_S1O_JEEENS4_5SM1004TMEM4LOAD26SM100_TMEM_LOAD_32dp32b64xES13_NS14_INS15_ILi2ELi4ELi3EEES18_NSW_INS5_IJS19_S1M_EEENS5_IJS1M_SB_EEEEEEENS4_39AutoVectorizingCopyWithAssumedAlignmentILi128EEENS4_14SM90_TMA_STOREES24_S26_S26_EEEvvEEEEvNT_6ParamsE,"ax",@progbits
	.align	128
.text._ZN7cutlass13device_kernelINS_4gemm6kernel13GemmUniversalIN4cute5tupleIJiiiiEEENS1_10collective13CollectiveMmaINS1_35MainloopSm100TmaUmmaWarpSpecializedILi14ELi2ELi2ENS5_IJNS4_1CILi1EEESB_SB_EEEEENS5_IJNSA_ILi128EEENSA_ILi256EEENSA_ILi32EEEEEENS_12float_e4m3_tENS5_IJSB_llEEESI_SJ_NS4_8TiledMMAINS4_8MMA_AtomIJNS4_10MMA_TraitsINS4_19SM100_MMA_F8F6F4_SSEJSI_SI_fSE_SF_NS4_17integral_constantINS4_4UMMA5MajorELSQ_1EEESR_NSO_INSP_7ScaleInELSS_0EEEST_EEEEEENS4_6LayoutISC_NS5_IJNSA_ILi0EEESX_SX_EEEEENS5_IJNS4_10UnderscoreES10_S10_EEEEENS4_13SM90_TMA_LOADENS4_14ComposedLayoutINS4_7SwizzleILi3ELi4ELi3EEENS4_18smem_ptr_flag_bitsILi8EEENSW_INS5_IJSE_NSA_ILi8EEEEEENS5_IJSB_SE_EEEEEEEvNS4_8identityES13_S1D_vS1E_EENS_8epilogue10collective18CollectiveEpilogueINS1G_23Sm100TmaWarpSpecializedILi4ELi2ELi64ELb0ELb0EEEJSH_NS5_IJNSW_ISE_SB_EENSW_INSA_ILi64EEESB_EEEEESI_NS5_IJlSB_lEEESI_S1P_NS1G_6fusion15FusionCallbacksIS1K_NS1Q_17LinearCombinationISI_fSI_fLNS_15FloatRoundStyleE2EEESH_S1O_JEEENS4_5SM1004TMEM4LOAD26SM100_TMEM_LOAD_32dp32b64xES13_NS14_INS15_ILi2ELi4ELi3EEES18_NSW_INS5_IJS19_S1M_EEENS5_IJS1M_SB_EEEEEEENS4_39AutoVectorizingCopyWithAssumedAlignmentILi128EEENS4_14SM90_TMA_STOREES24_S26_S26_EEEvvEEEEvNT_6ParamsE:
        .type           _ZN7cutlass13device_kernelINS_4gemm6kernel13GemmUniversalIN4cute5tupleIJiiiiEEENS1_10collective13CollectiveMmaINS1_35MainloopSm100TmaUmmaWarpSpecializedILi14ELi2ELi2ENS5_IJNS4_1CILi1EEESB_SB_EEEEENS5_IJNSA_ILi128EEENSA_ILi256EEENSA_ILi32EEEEEENS_12float_e4m3_tENS5_IJSB_llEEESI_SJ_NS4_8TiledMMAINS4_8MMA_AtomIJNS4_10MMA_TraitsINS4_19SM100_MMA_F8F6F4_SSEJSI_SI_fSE_SF_NS4_17integral_constantINS4_4UMMA5MajorELSQ_1EEESR_NSO_INSP_7ScaleInELSS_0EEEST_EEEEEENS4_6LayoutISC_NS5_IJNSA_ILi0EEESX_SX_EEEEENS5_IJNS4_10UnderscoreES10_S10_EEEEENS4_13SM90_TMA_LOADENS4_14ComposedLayoutINS4_7SwizzleILi3ELi4ELi3EEENS4_18smem_ptr_flag_bitsILi8EEENSW_INS5_IJSE_NSA_ILi8EEEEEENS5_IJSB_SE_EEEEEEEvNS4_8identityES13_S1D_vS1E_EENS_8epilogue10collective18CollectiveEpilogueINS1G_23Sm100TmaWarpSpecializedILi4ELi2ELi64ELb0ELb0EEEJSH_NS5_IJNSW_ISE_SB_EENSW_INSA_ILi64EEESB_EEEEESI_NS5_IJlSB_lEEESI_S1P_NS1G_6fusion15FusionCallbacksIS1K_NS1Q_17LinearCombinationISI_fSI_fLNS_15FloatRoundStyleE2EEESH_S1O_JEEENS4_5SM1004TMEM4LOAD26SM100_TMEM_LOAD_32dp32b64xES13_NS14_INS15_ILi2ELi4ELi3EEES18_NSW_INS5_IJS19_S1M_EEENS5_IJS1M_SB_EEEEEEENS4_39AutoVectorizingCopyWithAssumedAlignmentILi128EEENS4_14SM90_TMA_STOREES24_S26_S26_EEEvvEEEEvNT_6ParamsE,@function
        .size           _ZN7cutlass13device_kernelINS_4gemm6kernel13GemmUniversalIN4cute5tupleIJiiiiEEENS1_10collective13CollectiveMmaINS1_35MainloopSm100TmaUmmaWarpSpecializedILi14ELi2ELi2ENS5_IJNS4_1CILi1EEESB_SB_EEEEENS5_IJNSA_ILi128EEENSA_ILi256EEENSA_ILi32EEEEEENS_12float_e4m3_tENS5_IJSB_llEEESI_SJ_NS4_8TiledMMAINS4_8MMA_AtomIJNS4_10MMA_TraitsINS4_19SM100_MMA_F8F6F4_SSEJSI_SI_fSE_SF_NS4_17integral_constantINS4_4UMMA5MajorELSQ_1EEESR_NSO_INSP_7ScaleInELSS_0EEEST_EEEEEENS4_6LayoutISC_NS5_IJNSA_ILi0EEESX_SX_EEEEENS5_IJNS4_10UnderscoreES10_S10_EEEEENS4_13SM90_TMA_LOADENS4_14ComposedLayoutINS4_7SwizzleILi3ELi4ELi3EEENS4_18smem_ptr_flag_bitsILi8EEENSW_INS5_IJSE_NSA_ILi8EEEEEENS5_IJSB_SE_EEEEEEEvNS4_8identityES13_S1D_vS1E_EENS_8epilogue10collective18CollectiveEpilogueINS1G_23Sm100TmaWarpSpecializedILi4ELi2ELi64ELb0ELb0EEEJSH_NS5_IJNSW_ISE_SB_EENSW_INSA_ILi64EEESB_EEEEESI_NS5_IJlSB_lEEESI_S1P_NS1G_6fusion15FusionCallbacksIS1K_NS1Q_17LinearCombinationISI_fSI_fLNS_15FloatRoundStyleE2EEESH_S1O_JEEENS4_5SM1004TMEM4LOAD26SM100_TMEM_LOAD_32dp32b64xES13_NS14_INS15_ILi2ELi4ELi3EEES18_NSW_INS5_IJS19_S1M_EEENS5_IJS1M_SB_EEEEEEENS4_39AutoVectorizingCopyWithAssumedAlignmentILi128EEENS4_14SM90_TMA_STOREES24_S26_S26_EEEvvEEEEvNT_6ParamsE,(.L_x_198 - _ZN7cutlass13device_kernelINS_4gemm6kernel13GemmUniversalIN4cute5tupleIJiiiiEEENS1_10collective13CollectiveMmaINS1_35MainloopSm100TmaUmmaWarpSpecializedILi14ELi2ELi2ENS5_IJNS4_1CILi1EEESB_SB_EEEEENS5_IJNSA_ILi128EEENSA_ILi256EEENSA_ILi32EEEEEENS_12float_e4m3_tENS5_IJSB_llEEESI_SJ_NS4_8TiledMMAINS4_8MMA_AtomIJNS4_10MMA_TraitsINS4_19SM100_MMA_F8F6F4_SSEJSI_SI_fSE_SF_NS4_17integral_constantINS4_4UMMA5MajorELSQ_1EEESR_NSO_INSP_7ScaleInELSS_0EEEST_EEEEEENS4_6LayoutISC_NS5_IJNSA_ILi0EEESX_SX_EEEEENS5_IJNS4_10UnderscoreES10_S10_EEEEENS4_13SM90_TMA_LOADENS4_14ComposedLayoutINS4_7SwizzleILi3ELi4ELi3EEENS4_18smem_ptr_flag_bitsILi8EEENSW_INS5_IJSE_NSA_ILi8EEEEEENS5_IJSB_SE_EEEEEEEvNS4_8identityES13_S1D_vS1E_EENS_8epilogue10collective18CollectiveEpilogueINS1G_23Sm100TmaWarpSpecializedILi4ELi2ELi64ELb0ELb0EEEJSH_NS5_IJNSW_ISE_SB_EENSW_INSA_ILi64EEESB_EEEEESI_NS5_IJlSB_lEEESI_S1P_NS1G_6fusion15FusionCallbacksIS1K_NS1Q_17LinearCombinationISI_fSI_fLNS_15FloatRoundStyleE2EEESH_S1O_JEEENS4_5SM1004TMEM4LOAD26SM100_TMEM_LOAD_32dp32b64xES13_NS14_INS15_ILi2ELi4ELi3EEES18_NSW_INS5_IJS19_S1M_EEENS5_IJS1M_SB_EEEEEEENS4_39AutoVectorizingCopyWithAssumedAlignmentILi128EEENS4_14SM90_TMA_STOREES24_S26_S26_EEEvvEEEEvNT_6ParamsE)
        .other          _ZN7cutlass13device_kernelINS_4gemm6kernel13GemmUniversalIN4cute5tupleIJiiiiEEENS1_10collective13CollectiveMmaINS1_35MainloopSm100TmaUmmaWarpSpecializedILi14ELi2ELi2ENS5_IJNS4_1CILi1EEESB_SB_EEEEENS5_IJNSA_ILi128EEENSA_ILi256EEENSA_ILi32EEEEEENS_12float_e4m3_tENS5_IJSB_llEEESI_SJ_NS4_8TiledMMAINS4_8MMA_AtomIJNS4_10MMA_TraitsINS4_19SM100_MMA_F8F6F4_SSEJSI_SI_fSE_SF_NS4_17integral_constantINS4_4UMMA5MajorELSQ_1EEESR_NSO_INSP_7ScaleInELSS_0EEEST_EEEEEENS4_6LayoutISC_NS5_IJNSA_ILi0EEESX_SX_EEEEENS5_IJNS4_10UnderscoreES10_S10_EEEEENS4_13SM90_TMA_LOADENS4_14ComposedLayoutINS4_7SwizzleILi3ELi4ELi3EEENS4_18smem_ptr_flag_bitsILi8EEENSW_INS5_IJSE_NSA_ILi8EEEEEENS5_IJSB_SE_EEEEEEEvNS4_8identityES13_S1D_vS1E_EENS_8epilogue10collective18CollectiveEpilogueINS1G_23Sm100TmaWarpSpecializedILi4ELi2ELi64ELb0ELb0EEEJSH_NS5_IJNSW_ISE_SB_EENSW_INSA_ILi64EEESB_EEEEESI_NS5_IJlSB_lEEESI_S1P_NS1G_6fusion15FusionCallbacksIS1K_NS1Q_17LinearCombinationISI_fSI_fLNS_15FloatRoundStyleE2EEESH_S1O_JEEENS4_5SM1004TMEM4LOAD26SM100_TMEM_LOAD_32dp32b64xES13_NS14_INS15_ILi2ELi4ELi3EEES18_NSW_INS5_IJS19_S1M_EEENS5_IJS1M_SB_EEEEEEENS4_39AutoVectorizingCopyWithAssumedAlignmentILi128EEENS4_14SM90_TMA_STOREES24_S26_S26_EEEvvEEEEvNT_6ParamsE,@"STO_CUDA_ENTRY STV_DEFAULT"
_ZN7cutlass13device_kernelINS_4gemm6kernel13GemmUniversalIN4cute5tupleIJiiiiEEENS1_10collective13CollectiveMmaINS1_35MainloopSm100TmaUmmaWarpSpecializedILi14ELi2ELi2ENS5_IJNS4_1CILi1EEESB_SB_EEEEENS5_IJNSA_ILi128EEENSA_ILi256EEENSA_ILi32EEEEEENS_12float_e4m3_tENS5_IJSB_llEEESI_SJ_NS4_8TiledMMAINS4_8MMA_AtomIJNS4_10MMA_TraitsINS4_19SM100_MMA_F8F6F4_SSEJSI_SI_fSE_SF_NS4_17integral_constantINS4_4UMMA5MajorELSQ_1EEESR_NSO_INSP_7ScaleInELSS_0EEEST_EEEEEENS4_6LayoutISC_NS5_IJNSA_ILi0EEESX_SX_EEEEENS5_IJNS4_10UnderscoreES10_S10_EEEEENS4_13SM90_TMA_LOADENS4_14ComposedLayoutINS4_7SwizzleILi3ELi4ELi3EEENS4_18smem_ptr_flag_bitsILi8EEENSW_INS5_IJSE_NSA_ILi8EEEEEENS5_IJSB_SE_EEEEEEEvNS4_8identityES13_S1D_vS1E_EENS_8epilogue10collective18CollectiveEpilogueINS1G_23Sm100TmaWarpSpecializedILi4ELi2ELi64ELb0ELb0EEEJSH_NS5_IJNSW_ISE_SB_EENSW_INSA_ILi64EEESB_EEEEESI_NS5_IJlSB_lEEESI_S1P_NS1G_6fusion15FusionCallbacksIS1K_NS1Q_17LinearCombinationISI_fSI_fLNS_15FloatRoundStyleE2EEESH_S1O_JEEENS4_5SM1004TMEM4LOAD26SM100_TMEM_LOAD_32dp32b64xES13_NS14_INS15_ILi2ELi4ELi3EEES18_NSW_INS5_IJS19_S1M_EEENS5_IJS1M_SB_EEEEEEENS4_39AutoVectorizingCopyWithAssumedAlignmentILi128EEENS4_14SM90_TMA_STOREES24_S26_S26_EEEvvEEEEvNT_6ParamsE:
[----:B------:R-:W1:Y:S01]  /*0000*/  LDC R1, c[0x0][0x37c] ;  /* 0x0000df00ff017b82 */ /* 0x000e620000000800 */
[----:B------:R-:W2:Y:S01]  /*0010*/  S2R R185, SR_TID.X ;  /* 0x0000000000b97919 */ /* 0x000ea20000002100 */
[----:B------:R-:W3:Y:S01]  /*0020*/  LDCU.64 UR4, c[0x0][0x890] ;  /* 0x00011200ff0477ac */ /* 0x000ee20008000a00 */
[----:B------:R-:W-:Y:S02]  /*0030*/  PRMT R171, RZ, 0x7610, R171 ;  /* 0x00007610ffab7816 */ /* 0x000fe400000000ab */
[----:B------:R-:W-:Y:S01]  /*0040*/  ELECT P5, URZ, PT ;  /* 0x0000000000ff782f */ /* 0x000fe200038a0000 */
[----:B------:R-:W4:Y:S01]  /*0050*/  LDCU.64 UR46, c[0x0][0x358] ;  /* 0x00006b00ff2e77ac */ /* 0x000f220008000a00 */
[----:B---3--:R-:W-:-:S04]  /*0060*/  UISETP.NE.U32.AND UP0, UPT, UR4, URZ, UPT ;  /* 0x000000ff0400728c */ /* 0x008fc8000bf05070 */
[----:B------:R-:W-:Y:S01]  /*0070*/  UISETP.NE.AND.EX UP0, UPT, UR5, URZ, UPT, UP0 ;  /* 0x000000ff0500728c */ /* 0x000fe2000bf05300 */
[----:B--2---:R-:W-:-:S05]  /*0080*/  SHF.R.U32.HI R173, RZ, 0x5, R185 ;  /* 0x00000005ffad7819 */ /* 0x004fca00000116b9 */
[----:B------:R-:W2:Y:S02]  /*0090*/  SHFL.IDX PT, R0, R173, RZ, 0x1f ;  /* 0x00001fffad007589 */ /* 0x000ea400000e0000 */
[----:B--2---:R-:W-:Y:S01]  /*00a0*/  R2UR UR8, R0 ;  /* 0x00000000000872ca */ /* 0x004fe200000e0000 */
[----:B-1--4-:R-:W-:-:S14]  /*00b0*/  BRA.U UP0, `(.L_x_0) ;  /* 0x00000001002c7547 */ /* 0x012fdc000b800000 */
[----:B------:R-:W1:Y:S02]  /*00c0*/  LDCU.64 UR6, c[0x0][0x888] ;  /* 0x00011100ff0677ac */ /* 0x000e640008000a00 */
[----:B-1----:R-:W-:-:S04]  /*00d0*/  UISETP.NE.U32.AND UP0, UPT, UR6, URZ, UPT ;  /* 0x000000ff0600728c */ /* 0x002fc8000bf05070 */
[----:B------:R-:W-:-:S09]  /*00e0*/  UISETP.NE.AND.EX UP0, UPT, UR7, URZ, UPT, UP0 ;  /* 0x000000ff0700728c */ /* 0x000fd2000bf05300 */
[----:B------:R-:W-:Y:S05]  /*00f0*/  BRA.U !UP0, `(.L_x_1) ;  /* 0x0000000108107547 */ /* 0x000fea000b800000 */
[----:B------:R-:W1:Y:S02]  /*0100*/  LDC.64 R2, c[0x0][0x888] ;  /* 0x00022200ff027b82 */ /* 0x000e640000000a00 */
[----:B-1----:R1:W5:Y:S01]  /*0110*/  LDG.E R81, desc[UR46][R2.64] ;  /* 0x0000002e02517981 */ /* 0x002362000c1e1900 */
[----:B------:R-:W-:Y:S01]  /*0120*/  HFMA2 R171, -RZ, RZ, 0, 5.9604644775390625e-08 ;  /* 0x00000001ffab7431 */ /* 0x000fe200000001ff */
[----:B------:R-:W-:Y:S05]  /*0130*/  BRA `(.L_x_0) ;  /* 0x00000000000c7947 */ /* 0x000fea0003800000 */
.L_x_1:
[----:B------:R-:W1:Y:S01]  /*0140*/  LDCU UR6, c[0x0][0x880] ;  /* 0x00011000ff0677ac */ /* 0x000e620008000800 */
[----:B------:R-:W-:Y:S01]  /*0150*/  HFMA2 R171, -RZ, RZ, 0, 5.9604644775390625e-08 ;  /* 0x00000001ffab7431 */ /* 0x000fe200000001ff */
[----:B-1----:R-:W-:-:S07]  /*0160*/  MOV R81, UR6 ;  /* 0x0000000600517c02 */ /* 0x002fce0008000f00 */
.L_x_0:
[----:B------:R-:W2:Y:S02]  /*0170*/  LDCU.64 UR6, c[0x0][0x8b0] ;  /* 0x00011600ff0677ac */ /* 0x000ea40008000a00 */
[----:B--2---:R-:W-:-:S04]  /*0180*/  UISETP.NE.U32.AND UP0, UPT, UR6, URZ, UPT ;  /* 0x000000ff0600728c */ /* 0x004fc8000bf05070 */
[----:B------:R-:W-:-:S09]  /*0190*/  UISETP.NE.AND.EX UP0, UPT, UR7, URZ, UPT, UP0 ;  /* 0x000000ff0700728c */ /* 0x000fd2000bf05300 */
[----:B------:R-:W-:Y:S05]  /*01a0*/  BRA.U UP0, `(.L_x_2) ;  /* 0x0000000100247547 */ /* 0x000fea000b800000 */
[----:B------:R-:W2:Y:S02]  /*01b0*/  LDCU.64 UR6, c[0x0][0x8a8] ;  /* 0x00011500ff0677ac */ /* 0x000ea40008000a00 */
[----:B--2---:R-:W-:-:S04]  /*01c0*/  UISETP.NE.U32.AND UP0, UPT, UR6, URZ, UPT ;  /* 0x000000ff0600728c */ /* 0x004fc8000bf05070 */
[----:B------:R-:W-:-:S09]  /*01d0*/  UISETP.NE.AND.EX UP0, UPT, UR7, URZ, UPT, UP0 ;  /* 0x000000ff0700728c */ /* 0x000fd2000bf05300 */
[----:B------:R-:W-:Y:S05]  /*01e0*/  BRA.U !UP0, `(.L_x_3) ;  /* 0x00000001080c7547 */ /* 0x000fea000b800000 */
[----:B------:R-:W2:Y:S02]  /*01f0*/  LDC.64 R78, c[0x0][0x8a8] ;  /* 0x00022a00ff4e7b82 */ /* 0x000ea40000000a00 */
[----:B--2---:R2:W5:Y:S01]  /*0200*/  LDG.E R78, desc[UR46][R78.64] ;  /* 0x0000002e4e4e7981 */ /* 0x004562000c1e1900 */
[----:B------:R-:W-:Y:S05]  /*0210*/  BRA `(.L_x_2) ;  /* 0x0000000000087947 */ /* 0x000fea0003800000 */
.L_x_3:
[----:B------:R-:W2:Y:S02]  /*0220*/  LDCU UR6, c[0x0][0x8a0] ;  /* 0x00011400ff0677ac */ /* 0x000ea40008000800 */
[----:B--2---:R-:W-:Y:S02]  /*0230*/  MOV R78, UR6 ;  /* 0x00000006004e7c02 */ /* 0x004fe40008000f00 */
.L_x_2:
[----:B------:R-:W-:Y:S01]  /*0240*/  IMAD.U32 R0, RZ, RZ, UR8 ;  /* 0x00000008ff007e24 */ /* 0x000fe2000f8e00ff */
[----:B------:R-:W-:Y:S04]  /*0250*/  BSSY.RECONVERGENT B0, `(.L_x_4) ;  /* 0x000000c000007945 */ /* 0x000fe80003800200 */
[C---:B------:R-:W-:Y:S02]  /*0260*/  ISETP.NE.OR P1, PT, R0.reuse, 0x1, !P5 ;  /* 0x000000010000780c */ /* 0x040fe40006f25670 */
[----:B------:R-:W-:-:S11]  /*0270*/  ISETP.NE.OR P0, PT, R0, 0x3, !P5 ;  /* 0x000000030000780c */ /* 0x000fd60006f05670 */
[----:B------:R-:W-:Y:S05]  /*0280*/  @P1 BRA `(.L_x_5) ;  /* 0x0000000000201947 */ /* 0x000fea0003800000 */
[----:B------:R-:W3:Y:S02]  /*0290*/  LDCU.64 UR6, c[0x0][0x348] ;  /* 0x00006900ff0677ac */ /* 0x000ee40008000a00 */
[----:B---3--:R-:W-:Y:S02]  /*02a0*/  UIADD3 UR10, UP1, UPT, UR6, 0x80, URZ ;  /* 0x00000080060a7890 */ /* 0x008fe4000ff3e0ff */
[----:B------:R-:W-:Y:S02]  /*02b0*/  UIADD3 UR6, UP0, UPT, UR6, 0x180, URZ ;  /* 0x0000018006067890 */ /* 0x000fe4000ff1e0ff */
[----:B------:R-:W-:Y:S02]  /*02c0*/  UIADD3.X UR11, UPT, UPT, URZ, UR7, URZ, UP1, !UPT ;  /* 0x00000007ff0b7290 */ /* 0x000fe40008ffe4ff */
[----:B------:R-:W-:-:S07]  /*02d0*/  UIADD3.X UR7, UPT, UPT, URZ, UR7, URZ, UP0, !UPT ;  /* 0x00000007ff077290 */ /* 0x000fce00087fe4ff */
[----:B------:R3:W-:Y:S02]  /*02e0*/  UTMACCTL.PF [UR10] ;  /* 0x000000000a0079b9 */ /* 0x0007e40008040000 */
[----:B------:R3:W-:Y:S02]  /*02f0*/  UTMACCTL.PF [UR6] ;  /* 0x00000000060079b9 */ /* 0x0007e40008040000 */
[----:B---3--:R-:W-:Y:S01]  /*0300*/  NOP ;  /* 0x0000000000007918 */ /* 0x008fe20000000000 */
.L_x_5:
[----:B------:R-:W-:Y:S05]  /*0310*/  BSYNC.RECONVERGENT B0 ;  /* 0x0000000000007941 */ /* 0x000fea0003800200 */
.L_x_4:
[----:B------:R-:W-:Y:S04]  /*0320*/  BSSY.RECONVERGENT B0, `(.L_x_6) ;  /* 0x000000a000007945 */ /* 0x000fe80003800200 */
        /* <DEDUP_REMOVED lines=9> */
.L_x_7:
[----:B------:R-:W-:Y:S05]  /*03c0*/  BSYNC.RECONVERGENT B0 ;  /* 0x0000000000007941 */ /* 0x000fea0003800200 */
.L_x_6:
[----:B------:R-:W3:Y:S01]  /*03d0*/  LDCU.64 UR6, c[0x0][0x888] ;  /* 0x00011100ff0677ac */ /* 0x000ee20008000a00 */
[----:B------:R-:W-:Y:S02]  /*03e0*/  UISETP.EQ.U32.AND UP1, UPT, UR4, URZ, UPT ;  /* 0x000000ff0400728c */ /* 0x000fe4000bf22070 */
[----:B------:R-:W-:Y:S02]  /*03f0*/  UPLOP3.LUT UP2, UPT, UPT, UPT, UPT, 0x80, 0x8 ;  /* 0x000000000008789c */ /* 0x000fe40003f4f070 */
[----:B---3--:R-:W-:-:S04]  /*0400*/  UISETP.NE.U32.AND UP0, UPT, UR6, URZ, UPT ;  /* 0x000000ff0600728c */ /* 0x008fc8000bf05070 */
[----:B------:R-:W-:-:S04]  /*0410*/  UISETP.NE.AND.EX UP0, UPT, UR7, URZ, UPT, UP0 ;  /* 0x000000ff0700728c */ /* 0x000fc8000bf05300 */
[----:B------:R-:W-:-:S04]  /*0420*/  UISETP.EQ.OR.EX UP3, UPT, UR5, URZ, !UP0, UP1 ;  /* 0x000000ff0500728c */ /* 0x000fc8000c762710 */
[----:B------:R-:W-:-:S05]  /*0430*/  UP2UR UR50, UPR, URZ, 0x8 ;  /* 0x00000008ff327883 */ /* 0x000fca0008000000 */
[----:B------:R-:W-:Y:S07]  /*0440*/  BRA.U !UP3, `(.L_x_8) ;  /* 0x000000010b207547 */ /* 0x000fee000b800000 */
[----:B------:R-:W-:Y:S01]  /*0450*/  UISETP.NE.U32.AND UP2, UPT, UR4, URZ, UPT ;  /* 0x000000ff0400728c */ /* 0x000fe2000bf45070 */
[----:B-----5:R-:W-:Y:S01]  /*0460*/  FSETP.NEU.AND P0, PT, R81, RZ, PT ;  /* 0x000000ff5100720b */ /* 0x020fe20003f0d000 */
[----:B------:R-:W-:Y:S02]  /*0470*/  USEL UR4, URZ, 0xffffffff, UP0 ;  /* 0xffffffffff047887 */ /* 0x000fe40008000000 */
[----:B------:R-:W-:-:S10]  /*0480*/  UISETP.NE.AND.EX UP2, UPT, UR5, URZ, UPT, UP2 ;  /* 0x000000ff0500728c */ /* 0x000fd4000bf45320 */
[----:B------:R-:W-:Y:S01]  /*0490*/  VOTEU.ANY UP1, P0 ;  /* 0x0000000000ff7886 */ /* 0x000fe20000020100 */
[----:B------:R-:W-:-:S04]  /*04a0*/  @!UP2 USEL UR4, URZ, 0xffffffff, UP1 ;  /* 0xffffffffff04a887 */ /* 0x000fc80008800000 */
[----:B------:R-:W-:-:S04]  /*04b0*/  ULOP3.LUT UR4, UR4, 0x1, URZ, 0xc0, !UPT ;  /* 0x0000000104047892 */ /* 0x000fc8000f8ec0ff */
[----:B------:R-:W-:-:S11]  /*04c0*/  UISETP.NE.U32.AND UP2, UPT, UR4, 0x1, UPT ;  /* 0x000000010400788c */ /* 0x000fd6000bf45070 */
.L_x_8:
[----:B-1----:R-:W1:Y:S01]  /*04d0*/  SHFL.IDX PT, R2, R173, RZ, 0x1f ;  /* 0x00001fffad027589 */ /* 0x002e6200000e0000 */
[----:B------:R-:W-:-:S04]  /*04e0*/  UISETP.NE.AND UP1, UPT, UR8, 0x2, UPT ;  /* 0x000000020800788c */ /* 0x000fc8000bf25270 */
[----:B------:R-:W-:Y:S01]  /*04f0*/  USEL UR6, URZ, 0x1, UP1 ;  /* 0x00000001ff067887 */ /* 0x000fe20008800000 */
[----:B-1----:R-:W-:-:S13]  /*0500*/  ISETP.NE.AND P0, PT, R2, RZ, PT ;  /* 0x000000ff0200720c */ /* 0x002fda0003f05270 */
[----:B------:R-:W-:Y:S05]  /*0510*/  @P0 BRA `(.L_x_9) ;  /* 0x0000000000a40947 */ /* 0x000fea0003800000 */
[----:B------:R-:W-:Y:S01]  /*0520*/  ELECT P0, URZ, PT ;  /* 0x0000000000ff782f */ /* 0x000fe20003800000 */
[----:B------:R-:W-:-:S12]  /*0530*/  BSSY.RECONVERGENT B0, `(.L_x_9) ;  /* 0x0000027000007945 */ /* 0x000fd80003800200 */
[----:B------:R-:W-:Y:S05]  /*0540*/  @!P0 BRA `(.L_x_10) ;  /* 0x0000000000948947 */ /* 0x000fea0003800000 */
[----:B------:R-:W1:Y:S01]  /*0550*/  S2UR UR5, SR_CgaCtaId ;  /* 0x00000000000579c3 */ /* 0x000e620000008800 */
[----:B------:R-:W-:Y:S01]  /*0560*/  UMOV UR7, 0x400 ;  /* 0x0000040000077882 */ /* 0x000fe20000000000 */
[----:B------:R-:W-:Y:S02]  /*0570*/  UMOV UR4, 0x1 ;  /* 0x0000000100047882 */ /* 0x000fe40000000000 */
[----:B------:R-:W-:-:S04]  /*0580*/  UIADD3 UR10, UPT, UPT, -UR4, 0x100000, URZ ;  /* 0x00100000040a7890 */ /* 0x000fc8000fffe1ff */
[----:B------:R-:W-:Y:S02]  /*0590*/  USHF.L.U32 UR11, UR10, 0xb, URZ ;  /* 0x0000000b0a0b7899 */ /* 0x000fe400080006ff */
[----:B------:R-:W-:Y:S02]  /*05a0*/  USHF.L.U32 UR10, UR10, 0x1, URZ ;  /* 0x000000010a0a7899 */ /* 0x000fe400080006ff */
[----:B-1----:R-:W-:Y:S01]  /*05b0*/  ULEA UR5, UR5, UR7, 0x18 ;  /* 0x0000000705057291 */ /* 0x002fe2000f8ec0ff */
[----:B------:R-:W1:Y:S11]  /*05c0*/  FENCE.VIEW.ASYNC.S ;  /* 0x00000000000073c6 */ /* 0x000e760000000000 */
[----:B-1----:R1:W3:Y:S01]  /*05d0*/  SYNCS.EXCH.64 URZ, [UR5], UR10 ;  /* 0x0000000a05ff75b2 */ /* 0x0022e20008000100 */
[----:B------:R1:W4:Y:S01]  /*05e0*/  SYNCS.EXCH.64 URZ, [UR5+0x70], UR10 ;  /* 0x0000700a05ff75b2 */ /* 0x0003220008000100 */
[----:B------:R1:W1:Y:S01]  /*05f0*/  SYNCS.EXCH.64 URZ, [UR5+0x8], UR10 ;  /* 0x0000080a05ff75b2 */ /* 0x0002620008000100 */
        /* <DEDUP_REMOVED lines=25> */
[----:B---34-:R-:W-:Y:S01]  /*0790*/  NOP ;  /* 0x0000000000007918 */ /* 0x018fe20000000000 */
.L_x_10:
[----:B-1----:R-:W-:Y:S05]  /*07a0*/  BSYNC.RECONVERGENT B0 ;  /* 0x0000000000007941 */ /* 0x002fea0003800200 */
.L_x_9:
[----:B------:R-:W1:Y:S01]  /*07b0*/  SHFL.IDX PT, R2, R173, RZ, 0x1f ;  /* 0x00001fffad027589 */ /* 0x000e6200000e0000 */
[----:B------:R-:W-:Y:S01]  /*07c0*/  NOP ;  /* 0x0000000000007918 */ /* 0x000fe20000000000 */
[----:B-1----:R-:W-:-:S13]  /*07d0*/  ISETP.NE.AND P0, PT, R2, 0x1, PT ;  /* 0x000000010200780c */ /* 0x002fda0003f05270 */
[----:B------:R-:W-:Y:S05]  /*07e0*/  @P0 BRA `(.L_x_11) ;  /* 0x0000000000580947 */ /* 0x000fea0003800000 */
[----:B------:R-:W1:Y:S01]  /*07f0*/  S2UR UR7, SR_CgaCtaId ;  /* 0x00000000000779c3 */ /* 0x000e620000008800 */
[----:B------:R-:W-:Y:S01]  /*0800*/  UMOV UR9, 0x400 ;  /* 0x0000040000097882 */ /* 0x000fe20000000000 */
[----:B------:R-:W-:Y:S01]  /*0810*/  UMOV UR5, 0x20 ;  /* 0x0000002000057882 */ /* 0x000fe20000000000 */
[----:B------:R-:W-:Y:S01]  /*0820*/  UMOV UR4, 0x80 ;  /* 0x0000008000047882 */ /* 0x000fe20000000000 */
[----:B------:R-:W-:-:S04]  /*0830*/  UIADD3 UR10, UPT, UPT, -UR5, 0x100000, URZ ;  /* 0x00100000050a7890 */ /* 0x000fc8000fffe1ff */
[----:B------:R-:W-:Y:S02]  /*0840*/  USHF.L.U32 UR11, UR10, 0xb, URZ ;  /* 0x0000000b0a0b7899 */ /* 0x000fe400080006ff */
[----:B------:R-:W-:Y:S02]  /*0850*/  USHF.L.U32 UR10, UR10, 0x1, URZ ;  /* 0x000000010a0a7899 */ /* 0x000fe400080006ff */
[----:B------:R-:W-:-:S04]  /*0860*/  UIADD3 UR4, UPT, UPT, -UR4, 0x100000, URZ ;  /* 0x0010000004047890 */ /* 0x000fc8000fffe1ff */
[----:B------:R-:W-:Y:S02]  /*0870*/  USHF.L.U32 UR5, UR4, 0xb, URZ ;  /* 0x0000000b04057899 */ /* 0x000fe400080006ff */
[----:B------:R-:W-:Y:S01]  /*0880*/  USHF.L.U32 UR4, UR4, 0x1, URZ ;  /* 0x0000000104047899 */ /* 0x000fe200080006ff */
[----:B------:R-:W-:Y:S01]  /*0890*/  ELECT P0, URZ, PT ;  /* 0x0000000000ff782f */ /* 0x000fe20003800000 */
[----:B-1----:R-:W-:Y:S01]  /*08a0*/  ULEA UR7, UR7, UR9, 0x18 ;  /* 0x0000000907077291 */ /* 0x002fe2000f8ec0ff */
[----:B------:R-:W1:Y:S11]  /*08b0*/  FENCE.VIEW.ASYNC.S ;  /* 0x00000000000073c6 */ /* 0x000e760000000000 */
[----:B-1----:R1:W3:Y:S01]  /*08c0*/  SYNCS.EXCH.64 URZ, [UR7+0xe0], UR10 ;  /* 0x0000e00a07ff75b2 */ /* 0x0022e20008000100 */
[----:B------:R1:W4:Y:S01]  /*08d0*/  SYNCS.EXCH.64 URZ, [UR7+0x100], UR4 ;  /* 0x0001000407ff75b2 */ /* 0x0003220008000100 */
[----:B------:R1:W1:Y:S01]  /*08e0*/  SYNCS.EXCH.64 URZ, [UR7+0xe8], UR10 ;  /* 0x0000e80a07ff75b2 */ /* 0x0002620008000100 */
[----:B------:R1:W1:Y:S01]  /*08f0*/  SYNCS.EXCH.64 URZ, [UR7+0x108], UR4 ;  /* 0x0001080407ff75b2 */ /* 0x0002620008000100 */
[----:B------:R1:W1:Y:S01]  /*0900*/  SYNCS.EXCH.64 URZ, [UR7+0xf0], UR10 ;  /* 0x0000f00a07ff75b2 */ /* 0x0002620008000100 */
[----:B------:R1:W1:Y:S01]  /*0910*/  SYNCS.EXCH.64 URZ, [UR7+0x110], UR4 ;  /* 0x0001100407ff75b2 */ /* 0x0002620008000100 */
[----:B------:R1:W1:Y:S01]  /*0920*/  SYNCS.EXCH.64 URZ, [UR7+0xf8], UR10 ;  /* 0x0000f80a07ff75b2 */ /* 0x0002620008000100 */
[----:B------:R1:W1:Y:S01]  /*0930*/  SYNCS.EXCH.64 URZ, [UR7+0x118], UR4 ;  /* 0x0001180407ff75b2 */ /* 0x0002620008000100 */
[----:B------:R-:W-:Y:S01]  /*0940*/  NOP ;  /* 0x0000000000007918 */ /* 0x000fe20000000000 */
.L_x_11:
[----:B------:R-:W2:Y:S01]  /*0950*/  SHFL.IDX PT, R2, R173, RZ, 0x1f ;  /* 0x00001fffad027589 */ /* 0x000ea200000e0000 */
[----:B------:R-:W-:Y:S01]  /*0960*/  NOP ;  /* 0x0000000000007918 */ /* 0x000fe20000000000 */
[----:B--2---:R-:W-:-:S13]  /*0970*/  ISETP.NE.AND P0, PT, R2, 0x3, PT ;  /* 0x000000030200780c */ /* 0x004fda0003f05270 */
[----:B------:R-:W-:Y:S05]  /*0980*/  @P0 BRA `(.L_x_12) ;  /* 0x0000000000300947 */ /* 0x000fea0003800000 */
[----:B-1----:R-:W1:Y:S01]  /*0990*/  S2UR UR5, SR_CgaCtaId ;  /* 0x00000000000579c3 */ /* 0x002e620000008800 */
[----:B------:R-:W-:Y:S01]  /*09a0*/  UMOV UR7, 0x400 ;  /* 0x0000040000077882 */ /* 0x000fe20000000000 */
[----:B------:R-:W-:Y:S01]  /*09b0*/  UMOV UR4, 0x20 ;  /* 0x0000002000047882 */ /* 0x000fe20000000000 */
[----:B------:R-:W-:Y:S01]  /*09c0*/  ELECT P0, URZ, PT ;  /* 0x0000000000ff782f */ /* 0x000fe20003800000 */
[----:B------:R-:W-:-:S04]  /*09d0*/  UIADD3 UR10, UPT, UPT, -UR4, 0x100000, URZ ;  /* 0x00100000040a7890 */ /* 0x000fc8000fffe1ff */
[----:B------:R-:W-:Y:S02]  /*09e0*/  USHF.L.U32 UR11, UR10, 0xb, URZ ;  /* 0x0000000b0a0b7899 */ /* 0x000fe400080006ff */
[----:B------:R-:W-:Y:S02]  /*09f0*/  USHF.L.U32 UR10, UR10, 0x1, URZ ;  /* 0x000000010a0a7899 */ /* 0x000fe400080006ff */
[----:B-1----:R-:W-:Y:S01]  /*0a00*/  ULEA UR5, UR5, UR7, 0x18 ;  /* 0x0000000705057291 */ /* 0x002fe2000f8ec0ff */
[----:B------:R-:W1:Y:S11]  /*0a10*/  FENCE.VIEW.ASYNC.S ;  /* 0x00000000000073c6 */ /* 0x000e760000000000 */
[----:B-1----:R2:W1:Y:S01]  /*0a20*/  SYNCS.EXCH.64 URZ, [UR5+0x120], UR10 ;  /* 0x0001200a05ff75b2 */ /* 0x0024620008000100 */
[----:B------:R2:W1:Y:S02]  /*0a30*/  SYNCS.EXCH.64 URZ, [UR5+0x128], UR10 ;  /* 0x0001280a05ff75b2 */ /* 0x0004640008000100 */
[----:B--2---:R-:W-:Y:S01]  /*0a40*/  NOP ;  /* 0x0000000000007918 */ /* 0x004fe20000000000 */
.L_x_12:
[----:B------:R-:W2:Y:S01]  /*0a50*/  SHFL.IDX PT, R2, R173, RZ, 0x1f ;  /* 0x00001fffad027589 */ /* 0x000ea200000e0000 */
[----:B------:R-:W-:Y:S01]  /*0a60*/  NOP ;  /* 0x0000000000007918 */ /* 0x000fe20000000000 */
[----:B--2---:R-:W-:-:S13]  /*0a70*/  ISETP.NE.AND P0, PT, R2, 0x4, PT ;  /* 0x000000040200780c */ /* 0x004fda0003f05270 */
[----:B------:R-:W-:Y:S05]  /*0a80*/  @P0 BRA `(.L_x_13) ;  /* 0x00000000004c0947 */ /* 0x000fea0003800000 */
[----:B-1----:R-:W1:Y:S01]  /*0a90*/  S2UR UR5, SR_CgaCtaId ;  /* 0x00000000000579c3 */ /* 0x002e620000008800 */
[----:B------:R-:W-:Y:S01]  /*0aa0*/  UMOV UR9, 0x100 ;  /* 0x0000010000097882 */ /* 0x000fe20000000000 */
[----:B------:R-:W-:Y:S01]  /*0ab0*/  UMOV UR7, 0x400 ;  /* 0x0000040000077882 */ /* 0x000fe20000000000 */
[----:B------:R-:W-:Y:S01]  /*0ac0*/  USEL UR9, UR9, 0xe0, UP2 ;  /* 0x000000e009097887 */ /* 0x000fe20009000000 */
[----:B------:R-:W-:Y:S01]  /*0ad0*/  UMOV UR4, 0x1 ;  /* 0x0000000100047882 */ /* 0x000fe20000000000 */
[----:B------:R-:W-:Y:S01]  /*0ae0*/  ELECT P0, URZ, PT ;  /* 0x0000000000ff782f */ /* 0x000fe20003800000 */
[----:B------:R-:W-:-:S04]  /*0af0*/  UIADD3 UR10, UPT, UPT, -UR4, 0x100000, URZ ;  /* 0x00100000040a7890 */ /* 0x000fc8000fffe1ff */
[----:B------:R-:W-:Y:S02]  /*0b00*/  USHF.L.U32 UR11, UR10, 0xb, URZ ;  /* 0x0000000b0a0b7899 */ /* 0x000fe400080006ff */
[----:B------:R-:W-:Y:S02]  /*0b10*/  USHF.L.U32 UR10, UR10, 0x1, URZ ;  /* 0x000000010a0a7899 */ /* 0x000fe400080006ff */
[----:B------:R-:W-:-:S04]  /*0b20*/  UIADD3 UR12, UPT, UPT, -UR9, 0x100000, URZ ;  /* 0x00100000090c7890 */ /* 0x000fc8000fffe1ff */
[----:B------:R-:W-:Y:S02]  /*0b30*/  USHF.L.U32 UR13, UR12, 0xb, URZ ;  /* 0x0000000b0c0d7899 */ /* 0x000fe400080006ff */
[----:B------:R-:W-:Y:S02]  /*0b40*/  USHF.L.U32 UR12, UR12, 0x1, URZ ;  /* 0x000000010c0c7899 */ /* 0x000fe400080006ff */
[----:B-1----:R-:W-:Y:S01]  /*0b50*/  ULEA UR5, UR5, UR7, 0x18 ;  /* 0x0000000705057291 */ /* 0x002fe2000f8ec0ff */
[----:B------:R-:W1:Y:S11]  /*0b60*/  FENCE.VIEW.ASYNC.S ;  /* 0x00000000000073c6 */ /* 0x000e760000000000 */
[----:B-1----:R2:W1:Y:S01]  /*0b70*/  SYNCS.EXCH.64 URZ, [UR5+0x130], UR10 ;  /* 0x0001300a05ff75b2 */ /* 0x0024620008000100 */
[----:B------:R2:W1:Y:S01]  /*0b80*/  SYNCS.EXCH.64 URZ, [UR5+0x140], UR12 ;  /* 0x0001400c05ff75b2 */ /* 0x0004620008000100 */
[----:B------:R2:W1:Y:S01]  /*0b90*/  SYNCS.EXCH.64 URZ, [UR5+0x138], UR10 ;  /* 0x0001380a05ff75b2 */ /* 0x0004620008000100 */
[----:B------:R2:W1:Y:S02]  /*0ba0*/  SYNCS.EXCH.64 URZ, [UR5+0x148], UR12 ;  /* 0x0001480c05ff75b2 */ /* 0x0004640008000100 */
[----:B--2---:R-:W-:Y:S01]  /*0bb0*/  NOP ;  /* 0x0000000000007918 */ /* 0x004fe20000000000 */
.L_x_13:
[----:B------:R-:W2:Y:S01]  /*0bc0*/  SHFL.IDX PT, R2, R173, RZ, 0x1f ;  /* 0x00001fffad027589 */ /* 0x000ea200000e0000 */
[----:B------:R-:W-:Y:S01]  /*0bd0*/  NOP ;  /* 0x0000000000007918 */ /* 0x000fe20000000000 */
[----:B--2---:R-:W-:-:S13]  /*0be0*/  ISETP.NE.AND P0, PT, R2, 0x5, PT ;  /* 0x000000050200780c */ /* 0x004fda0003f05270 */
[----:B------:R-:W-:Y:S05]  /*0bf0*/  @P0 BRA `(.L_x_14) ;  /* 0x0000000000480947 */ /* 0x000fea0003800000 */
[----:B-1----:R-:W1:Y:S01]  /*0c00*/  S2UR UR7, SR_CgaCtaId ;  /* 0x00000000000779c3 */ /* 0x002e620000008800 */
        /* <DEDUP_REMOVED lines=12> */
[----:B-1----:R2:W1:Y:S01]  /*0cd0*/  SYNCS.EXCH.64 URZ, [UR7+0x150], UR10 ;  /* 0x0001500a07ff75b2 */ /* 0x0024620008000100 */
[----:B------:R2:W1:Y:S01]  /*0ce0*/  SYNCS.EXCH.64 URZ, [UR7+0x160], UR4 ;  /* 0x0001600407ff75b2 */ /* 0x0004620008000100 */
[----:B------:R2:W1:Y:S01]  /*0cf0*/  SYNCS.EXCH.64 URZ, [UR7+0x158], UR10 ;  /* 0x0001580a07ff75b2 */ /* 0x0004620008000100 */
[----:B------:R2:W1:Y:S02]  /*0d00*/  SYNCS.EXCH.64 URZ, [UR7+0x168], UR4 ;  /* 0x0001680407ff75b2 */ /* 0x0004640008000100 */
[----:B--2---:R-:W-:Y:S01]  /*0d10*/  NOP ;  /* 0x0000000000007918 */ /* 0x004fe20000000000 */
.L_x_14:
        /* <DEDUP_REMOVED lines=18> */
.L_x_15:
[----:B-1----:R-:W1:Y:S01]  /*0e40*/  S2UR UR5, SR_CTAID.X ;  /* 0x00000000000579c3 */ /* 0x002e620000002500 */
[----:B------:R-:W-:-:S05]  /*0e50*/  CS2R.32 R170, SR_CgaSize ;  /* 0x0000000000aa7805 */ /* 0x000fca0000008a00 */
[----:B------:R-:W-:-:S05]  /*0e60*/  IMAD R170, R170, -0xa0, RZ ;  /* 0xffffff60aaaa7824 */ /* 0x000fca00078e02ff */
[----:B------:R-:W-:-:S14]  /*0e70*/  R2UR UR9, R170 ;  /* 0x00000000aa0972ca */ /* 0x000fdc00000e0000 */
[----:B------:R-:W2:Y:S01]  /*0e80*/  LDCU UR9, c[0x0][UR9+0x2b0] ;  /* 0x00005600090977ac */ /* 0x000ea20008000800 */
[----:B------:R-:W-:Y:S01]  /*0e90*/  NOP ;  /* 0x0000000000007918 */ /* 0x000fe20000000000 */
[----:B------:R-:W-:-:S05]  /*0ea0*/  CS2R.32 R170, SR_CgaSize ;  /* 0x0000000000aa7805 */ /* 0x000fca0000008a00 */
[----:B------:R-:W-:-:S05]  /*0eb0*/  IMAD R170, R170, -0xa0, RZ ;  /* 0xffffff60aaaa7824 */ /* 0x000fca00078e02ff */
[----:B------:R-:W-:-:S14]  /*0ec0*/  R2UR UR7, R170 ;  /* 0x00000000aa0772ca */ /* 0x000fdc00000e0000 */
[----:B------:R-:W3:Y:S01]  /*0ed0*/  LDCU UR7, c[0x0][UR7+0x2b4] ;  /* 0x00005680070777ac */ /* 0x000ee20008000800 */
[----:B------:R-:W4:Y:S08]  /*0ee0*/  S2UR UR4, SR_CTAID.Y ;  /* 0x00000000000479c3 */ /* 0x000f300000002600 */
[----:B------:R-:W3:Y:S01]  /*0ef0*/  LDC R9, c[0x0][0xb24] ;  /* 0x0002c900ff097b82 */ /* 0x000ee20000000800 */
[----:B-1----:R-:W-:-:S02]  /*0f00*/  I2FP.F32.U32 R5, UR5 ;  /* 0x0000000500057c45 */ /* 0x002fc40008201000 */
[----:B------:R-:W-:-:S05]  /*0f10*/  CS2R.32 R3, SR_CgaSize ;  /* 0x0000000000037805 */ /* 0x000fca0000008a00 */
[----:B------:R-:W-:-:S06]  /*0f20*/  IMAD R3, R3, -0xa0, RZ ;  /* 0xffffff6003037824 */ /* 0x000fcc00078e02ff */
[----:B------:R-:W1:Y:S01]  /*0f30*/  LDC R3, c[0x0][R3+0x2a0] ;  /* 0x0000a80003037b82 */ /* 0x000e620000000800 */
[----:B------:R-:W-:Y:S01]  /*0f40*/  MOV R21, UR5 ;  /* 0x0000000500157c02 */ /* 0x000fe20008000f00 */
[----:B--2---:R-:W-:Y:S01]  /*0f50*/  FMUL R5, R5, UR9 ;  /* 0x0000000905057c20 */ /* 0x004fe20008400000 */
[----:B----4-:R-:W-:Y:S02]  /*0f60*/  I2FP.F32.U32 R4, UR4 ;  /* 0x0000000400047c45 */ /* 0x010fe40008201000 */
[----:B------:R-:W-:-:S05]  /*0f70*/  CS2R.32 R2, SR_CgaSize ;  /* 0x0000000000027805 */ /* 0x000fca0000008a00 */
[----:B------:R-:W-:-:S06]  /*0f80*/  IMAD R2, R2, -0xa0, RZ ;  /* 0xffffff6002027824 */ /* 0x000fcc00078e02ff */
[----:B------:R-:W2:Y:S01]  /*0f90*/  LDC R2, c[0x0][R2+0x2a4] ;  /* 0x0000a90002027b82 */ /* 0x000ea20000000800 */
[----:B------:R-:W4:Y:S01]  /*0fa0*/  F2I.U32.TRUNC.NTZ R170, R5 ;  /* 0x0000000500aa7305 */ /* 0x000f22000020f000 */
[----:B------:R-:W-:Y:S01]  /*0fb0*/  MOV R20, UR4 ;  /* 0x0000000400147c02 */ /* 0x000fe20008000f00 */
[----:B---3--:R-:W-:-:S05]  /*0fc0*/  FMUL R4, R4, UR7 ;  /* 0x0000000704047c20 */ /* 0x008fca0008400000 */
[----:B------:R-:W-:Y:S01]  /*0fd0*/  BAR.SYNC.DEFER_BLOCKING 0x0 ;  /* 0x0000000000007b1d */ /* 0x000fe20000010000 */
[----:B------:R-:W-:-:S05]  /*0fe0*/  ISETP.GE.AND P0, PT, R9, 0x1, PT ;  /* 0x000000010900780c */ /* 0x000fca0003f06270 */
[----:B------:R-:W3:Y:S02]  /*0ff0*/  F2I.U32.TRUNC.NTZ R147, R4 ;  /* 0x0000000400937305 */ /* 0x000ee4000020f000 */
[----:B------:R-:W2:Y:S01]  /*1000*/  S2UR UR36, SR_CTAID.Z ;  /* 0x00000000002479c3 */ /* 0x000ea20000002700 */
[----:B----4-:R-:W-:-:S05]  /*1010*/  IADD3 R170, PT, PT, -R170, RZ, RZ ;  /* 0x000000ffaaaa7210 */ /* 0x010fca0007ffe1ff */
[----:B-1----:R-:W-:Y:S01]  /*1020*/  IMAD R170, R3, R170, UR5 ;  /* 0x0000000503aa7e24 */ /* 0x002fe2000f8e02aa */
[----:B---3--:R-:W-:-:S05]  /*1030*/  IADD3 R147, PT, PT, -R147, RZ, RZ ;  /* 0x000000ff93937210 */ /* 0x008fca0007ffe1ff */
[----:B--2---:R-:W-:Y:S01]  /*1040*/  IMAD R147, R2, R147, UR4 ;  /* 0x0000000402937e24 */ /* 0x004fe2000f8e0293 */
[----:B------:R-:W-:Y:S06]  /*1050*/  @!P0 BRA `(.L_x_16) ;  /* 0x0000000000b88947 */ /* 0x000fec0003800000 */
[----:B------:R-:W1:Y:S01]  /*1060*/  LDC.64 R4, c[0x0][0xb18] ;  /* 0x0002c600ff047b82 */ /* 0x000e620000000a00 */
[----:B------:R-:W-:-:S07]  /*1070*/  ISETP.NE.AND P0, PT, R9, 0x1, PT ;  /* 0x000000010900780c */ /* 0x000fce0003f05270 */
[----:B------:R-:W2:Y:S08]  /*1080*/  LDC R10, c[0x0][0xb0c] ;  /* 0x0002c300ff0a7b82 */ /* 0x000eb00000000800 */
[----:B------:R-:W3:Y:S08]  /*1090*/  LDC R11, c[0x0][0x370] ;  /* 0x0000dc00ff0b7b82 */ /* 0x000ef00000000800 */
[----:B------:R-:W4:Y:S01]  /*10a0*/  LDC R12, c[0x0][0x374] ;  /* 0x0000dd00ff0c7b82 */ /* 0x000f220000000800 */
[----:B-1----:R-:W-:-:S07]  /*10b0*/  ISETP.NE.AND P1, PT, R4, 0x1, PT ;  /* 0x000000010400780c */ /* 0x002fce0003f25270 */
[----:B------:R-:W3:Y:S01]  /*10c0*/  LDC.64 R6, c[0x0][0xb10] ;  /* 0x0002c400ff067b82 */ /* 0x000ee20000000a00 */
[----:B--2---:R-:W-:-:S07]  /*10d0*/  ISETP.NE.AND P2, PT, R10, 0x1, PT ;  /* 0x000000010a00780c */ /* 0x004fce0003f45270 */
[----:B------:R-:W1:Y:S08]  /*10e0*/  LDC R8, c[0x0][0xb20] ;  /* 0x0002c800ff087b82 */ /* 0x000e700000000800 */
[----:B------:R-:W2:Y:S01]  /*10f0*/  LDC.64 R2, c[0x0][0xb28] ;  /* 0x0002ca00ff027b82 */ /* 0x000ea20000000a00 */
[----:B----4-:R-:W-:-:S04]  /*1100*/  IMAD.HI.U32 R13, R12, R5, RZ ;  /* 0x000000050c0d7227 */ /* 0x010fc800078e00ff */
[----:B------:R-:W-:-:S04]  /*1110*/  IMAD.HI.U32 R5, R20, R5, RZ ;  /* 0x0000000514057227 */ /* 0x000fc800078e00ff */
[----:B---3--:R-:W-:-:S04]  /*1120*/  IMAD.HI.U32 R14, R11, R6, RZ ;  /* 0x000000060b0e7227 */ /* 0x008fc800078e00ff */
[C---:B------:R-:W-:Y:S01]  /*1130*/  IMAD.HI.U32 R16, R21.reuse, R6, RZ ;  /* 0x0000000615107227 */ /* 0x040fe200078e00ff */
[-C--:B------:R-:W-:Y:S02]  /*1140*/  @P2 SHF.R.U32.HI R11, RZ, R7.reuse, R14 ;  /* 0x00000007ff0b2219 */ /* 0x080fe4000001160e */
[-C--:B-1----:R-:W-:Y:S02]  /*1150*/  @P1 SHF.R.U32.HI R12, RZ, R8.reuse, R13 ;  /* 0x00000008ff0c1219 */ /* 0x082fe4000001160d */
[----:B------:R-:W-:Y:S02]  /*1160*/  SHF.R.U32.HI R5, RZ, R8, R5 ;  /* 0x00000008ff057219 */ /* 0x000fe40000011605 */
[----:B------:R-:W-:Y:S02]  /*1170*/  SHF.R.U32.HI R16, RZ, R7, R16 ;  /* 0x00000007ff107219 */ /* 0x000fe40000011610 */
[----:B------:R-:W-:Y:S01]  /*1180*/  SEL R5, R20, R5, !P1 ;  /* 0x0000000514057207 */ /* 0x000fe20004800000 */
[----:B--2---:R-:W-:Y:S01]  /*1190*/  IMAD.HI.U32 R14, R12, R2, RZ ;  /* 0x000000020c0e7227 */ /* 0x004fe200078e00ff */
[----:B------:R-:W-:-:S02]  /*11a0*/  SEL R7, R21, R16, !P2 ;  /* 0x0000001015077207 */ /* 0x000fc40005000000 */
[----:B------:R-:W-:Y:S01]  /*11b0*/  IADD3 R13, PT, PT, -R5, RZ, RZ ;  /* 0x000000ff050d7210 */ /* 0x000fe20007ffe1ff */
[----:B------:R-:W-:Y:S01]  /*11c0*/  IMAD.HI.U32 R6, R11, R2, RZ ;  /* 0x000000020b067227 */ /* 0x000fe200078e00ff */
[----:B------:R-:W-:-:S03]  /*11d0*/  @P0 SHF.R.U32.HI R12, RZ, R3, R14 ;  /* 0x00000003ff0c0219 */ /* 0x000fc6000001160e */
[----:B------:R-:W-:Y:S01]  /*11e0*/  IMAD R13, R4, R13, R20 ;  /* 0x0000000d040d7224 */ /* 0x000fe200078e0214 */
[----:B------:R-:W-:Y:S01]  /*11f0*/  @P0 SHF.R.U32.HI R11, RZ, R3, R6 ;  /* 0x00000003ff0b0219 */ /* 0x000fe20000011606 */
[----:B------:R-:W-:-:S04]  /*1200*/  IMAD R12, R12, R9, RZ ;  /* 0x000000090c0c7224 */ /* 0x000fc800078e02ff */
[----:B------:R-:W-:Y:S01]  /*1210*/  IMAD R6, R11, R9, RZ ;  /* 0x000000090b067224 */ /* 0x000fe200078e02ff */
[----:B------:R-:W-:-:S04]  /*1220*/  ISETP.GE.AND P1, PT, R5, R12, PT ;  /* 0x0000000c0500720c */ /* 0x000fc80003f26270 */
[----:B------:R-:W-:Y:S01]  /*1230*/  ISETP.GE.OR P1, PT, R7, R6, P1 ;  /* 0x000000060700720c */ /* 0x000fe20000f26670 */
[----:B------:R-:W-:-:S05]  /*1240*/  IMAD.HI.U32 R6, R5, R2, RZ ;  /* 0x0000000205067227 */ /* 0x000fca00078e00ff */
[----:B------:R-:W-:-:S04]  /*1250*/  SHF.R.U32.HI R6, RZ, R3, R6 ;  /* 0x00000003ff067219 */ /* 0x000fc80000011606 */
[----:B------:R-:W-:-:S03]  /*1260*/  SEL R6, R5, R6, !P0 ;  /* 0x0000000605067207 */ /* 0x000fc60004000000 */
[----:B------:R-:W-:Y:S01]  /*1270*/  @!P1 IMAD.HI.U32 R8, R7, R2, RZ ;  /* 0x0000000207089227 */ /* 0x000fe200078e00ff */
[----:B------:R-:W-:-:S04]  /*1280*/  IADD3 R2, PT, PT, -R6, RZ, RZ ;  /* 0x000000ff06027210 */ /* 0x000fc80007ffe1ff */
[----:B------:R-:W-:Y:S01]  /*1290*/  @!P1 SHF.R.U32.HI R8, RZ, R3, R8 ;  /* 0x00000003ff089219 */ /* 0x000fe20000011608 */
[----:B------:R-:W-:-:S03]  /*12a0*/  IMAD R2, R9, R2, R5 ;  /* 0x0000000209027224 */ /* 0x000fc600078e0205 */
[----:B------:R-:W-:-:S05]  /*12b0*/  @!P1 SEL R3, R7, R8, !P0 ;  /* 0x0000000807039207 */ /* 0x000fca0004000000 */
[--C-:B------:R-:W-:Y:S02]  /*12c0*/  @!P1 IMAD.IADD R6, R6, 0x1, -R3.reuse ;  /* 0x0000000106069824 */ /* 0x100fe400078e0a03 */
[----:B------:R-:W-:Y:S01]  /*12d0*/  @!P1 IMAD R3, R2, R11, R3 ;  /* 0x0000000b02039224 */ /* 0x000fe200078e0203 */
[----:B------:R-:W-:Y:S01]  /*12e0*/  IADD3 R2, PT, PT, -R7, RZ, RZ ;  /* 0x000000ff07027210 */ /* 0x000fe20007ffe1ff */
[----:B------:R-:W-:Y:S02]  /*12f0*/  @!P1 IMAD R5, R6, R9, R7 ;  /* 0x0000000906059224 */ /* 0x000fe400078e0207 */
[----:B------:R-:W-:Y:S02]  /*1300*/  @!P1 IMAD.MOV.U32 R7, RZ, RZ, R3 ;  /* 0x000000ffff079224 */ /* 0x000fe400078e0003 */
[----:B------:R-:W-:Y:S02]  /*1310*/  IMAD R2, R10, R2, R21 ;  /* 0x000000020a027224 */ /* 0x000fe400078e0215 */
[----:B------:R-:W-:-:S02]  /*1320*/  IMAD R20, R5, R4, R13 ;  /* 0x0000000405147224 */ /* 0x000fc400078e020d */
[----:B------:R-:W-:Y:S02]  /*1330*/  IMAD R21, R7, R10, R2 ;  /* 0x0000000a07157224 */ /* 0x000fe400078e0202 */
.L_x_16:
[----:B------:R-:W1:Y:S01]  /*1340*/  LDCU UR4, c[0x0][0xb30] ;  /* 0x00016600ff0477ac */ /* 0x000e620008000800 */
[----:B------:R-:W2:Y:S08]  /*1350*/  S2UR UR37, SR_CgaCtaId ;  /* 0x00000000002579c3 */ /* 0x000eb00000008800 */
[----:B------:R-:W3:Y:S01]  /*1360*/  LDC R72, c[0x0][0xb24] ;  /* 0x0002c900ff487b82 */ /* 0x000ee20000000800 */
[----:B-1----:R-:W-:-:S09]  /*1370*/  UISETP.NE.AND UP1, UPT, UR4, 0x1, UPT ;  /* 0x000000010400788c */ /* 0x002fd2000bf25270 */
[----:B--2---:R-:W-:Y:S05]  /*1380*/  BRA.U UP1, `(.L_x_17) ;  /* 0x0000000101407547 */ /* 0x004fea000b800000 */
[----:B------:R-:W1:Y:S08]  /*1390*/  LDC.64 R4, c[0x0][0xb10] ;  /* 0x0002c400ff047b82 */ /* 0x000e700000000a00 */
[----:B------:R-:W2:Y:S08]  /*13a0*/  LDC.64 R2, c[0x0][0xb18] ;  /* 0x0002c600ff027b82 */ /* 0x000eb00000000a00 */
[----:B------:R-:W4:Y:S08]  /*13b0*/  LDC R6, c[0x0][0xb20] ;  /* 0x0002c800ff067b82 */ /* 0x000f300000000800 */
[----:B------:R-:W3:Y:S01]  /*13c0*/  LDC R8, c[0x0][0xb0c] ;  /* 0x0002c300ff087b82 */ /* 0x000ee20000000800 */
[----:B-1----:R-:W-:-:S05]  /*13d0*/  IMAD.HI.U32 R4, R21, R4, RZ ;  /* 0x0000000415047227 */ /* 0x002fca00078e00ff */
[----:B------:R-:W-:Y:S01]  /*13e0*/  SHF.R.U32.HI R4, RZ, R5, R4 ;  /* 0x00000005ff047219 */ /* 0x000fe20000011604 */
[----:B--2---:R-:W-:Y:S01]  /*13f0*/  IMAD.HI.U32 R3, R20, R3, RZ ;  /* 0x0000000314037227 */ /* 0x004fe200078e00ff */
[----:B------:R-:W-:-:S04]  /*1400*/  ISETP.NE.AND P0, PT, R2, 0x1, PT ;  /* 0x000000010200780c */ /* 0x000fc80003f05270 */
[----:B----4-:R-:W-:-:S04]  /*1410*/  SHF.R.U32.HI R3, RZ, R6, R3 ;  /* 0x00000006ff037219 */ /* 0x010fc80000011603 */
[----:B------:R-:W-:Y:S02]  /*1420*/  SEL R3, R20, R3, !P0 ;  /* 0x0000000314037207 */ /* 0x000fe40004000000 */
[----:B---3--:R-:W-:-:S04]  /*1430*/  ISETP.NE.AND P1, PT, R8, 0x1, PT ;  /* 0x000000010800780c */ /* 0x008fc80003f25270 */
[----:B------:R-:W-:-:S05]  /*1440*/  SEL R4, R21, R4, !P1 ;  /* 0x0000000415047207 */ /* 0x000fca0004800000 */
[----:B------:R-:W-:Y:S02]  /*1450*/  IMAD.IADD R5, R3, 0x1, -R4 ;  /* 0x0000000103057824 */ /* 0x000fe400078e0a04 */
[----:B------:R-:W-:Y:S02]  /*1460*/  IMAD.IADD R3, R4, 0x1, -R3 ;  /* 0x0000000104037824 */ /* 0x000fe400078e0a03 */
[----:B------:R-:W-:Y:S02]  /*1470*/  IMAD R21, R5, R8, R21 ;  /* 0x0000000805157224 */ /* 0x000fe400078e0215 */
[----:B------:R-:W-:-:S07]  /*1480*/  IMAD R20, R3, R2, R20 ;  /* 0x0000000203147224 */ /* 0x000fce00078e0214 */
.L_x_17:
[----:B------:R-:W-:Y:S01]  /*1490*/  BAR.SYNC.DEFER_BLOCKING 0x0 ;  /* 0x0000000000007b1d */ /* 0x000fe20000010000 */
[----:B------:R-:W-:Y:S01]  /*14a0*/  UISETP.NE.AND UP1, UPT, UR8, 0x2, UPT ;  /* 0x000000020800788c */ /* 0x000fe2000bf25270 */
[----:B------:R-:W-:Y:S02]  /*14b0*/  ISETP.NE.OR P5, PT, R0, 0x2, !P5 ;  /* 0x000000020000780c */ /* 0x000fe40006fa5670 */
[----:B------:R-:W-:-:S06]  /*14c0*/  LOP3.LUT R2, R185, 0x1f, RZ, 0xc0, !PT ;  /* 0x0000001fb9027812 */ /* 0x000fcc00078ec0ff */
[----:B------:R-:W-:Y:S05]  /*14d0*/  BRA.U UP1, `(.L_x_18) ;  /* 0x0000001501f47547 */ /* 0x000fea000b800000 */
[----:B------:R-:W1:Y:S01]  /*14e0*/  LDCU UR13, c[0x0][0x38c] ;  /* 0x00007180ff0d77ac */ /* 0x000e620008000800 */
[----:B------:R-:W2:Y:S01]  /*14f0*/  LDC R9, c[0x0][0x370] ;  /* 0x0000dc00ff097b82 */ /* 0x000ea20000000800 */
[----:B------:R-:W-:Y:S01]  /*1500*/  PLOP3.LUT P1, PT, PT, PT, UP2, 0x80, 0x8 ;  /* 0x000000000008781c */ /* 0x000fe20003f2f028 */
[----:B------:R-:W-:Y:S01]  /*1510*/  IMAD.MOV.U32 R15, RZ, RZ, 0x1 ;  /* 0x00000001ff0f7424 */ /* 0x000fe200078e00ff */
[----:B------:R-:W-:Y:S01]  /*1520*/  ISETP.EQ.OR P4, PT, R2, RZ, P5 ;  /* 0x000000ff0200720c */ /* 0x000fe20002f82670 */
[----:B------:R-:W-:Y:S01]  /*1530*/  IMAD.MOV.U32 R14, RZ, RZ, RZ ;  /* 0x000000ffff0e7224 */ /* 0x000fe200078e00ff */
[----:B------:R-:W-:Y:S02]  /*1540*/  PLOP3.LUT P1, PT, P1, PT, PT, 0x8, 0x80 ;  /* 0x000000000080781c */ /* 0x000fe40000f2e170 */
[----:B------:R-:W-:Y:S01]  /*1550*/  CS2R R12, SRZ ;  /* 0x00000000000c7805 */ /* 0x000fe2000001ff00 */
[----:B------:R-:W-:Y:S01]  /*1560*/  IMAD.MOV.U32 R10, RZ, RZ, 0x1 ;  /* 0x00000001ff0a7424 */ /* 0x000fe200078e00ff */
[----:B------:R-:W4:Y:S01]  /*1570*/  LDC R0, c[0x0][0x374] ;  /* 0x0000dd00ff007b82 */ /* 0x000f220000000800 */
[----:B------:R-:W2:Y:S01]  /*1580*/  LDCU.64 UR22, c[0x0][0x348] ;  /* 0x00006900ff1677ac */ /* 0x000ea20008000a00 */
[----:B------:R-:W-:Y:S01]  /*1590*/  UMOV UR6, URZ ;  /* 0x000000ff00067c82 */ /* 0x000fe20008000000 */
[----:B-1----:R-:W-:-:S04]  /*15a0*/  UIADD3 UR5, UPT, UPT, UR13, 0x1f, URZ ;  /* 0x0000001f0d057890 */ /* 0x002fc8000fffe0ff */
[----:B------:R-:W-:-:S04]  /*15b0*/  USHF.R.S32.HI UR4, URZ, 0x1f, UR5 ;  /* 0x0000001fff047899 */ /* 0x000fc80008011405 */
[----:B------:R-:W-:-:S04]  /*15c0*/  ULEA.HI UR4, UR4, UR5, URZ, 0x5 ;  /* 0x0000000504047291 */ /* 0x000fc8000f8f28ff */
[----:B------:R-:W-:Y:S02]  /*15d0*/  USHF.R.S32.HI UR15, URZ, 0x5, UR4 ;  /* 0x00000005ff0f7899 */ /* 0x000fe40008011404 */
[----:B------:R-:W-:Y:S02]  /*15e0*/  UIADD3 UR4, UPT, UPT, UR13, -0x1, URZ ;  /* 0xffffffff0d047890 */ /* 0x000fe4000fffe0ff */
[----:B------:R-:W-:Y:S02]  /*15f0*/  UISETP.LT.U32.AND UP0, UPT, UR15, 0xe, UPT ;  /* 0x0000000e0f00788c */ /* 0x000fe4000bf01070 */
[----:B------:R-:W-:Y:S02]  /*1600*/  UISETP.GE.U32.AND UP1, UPT, UR4, -0x3f, UPT ;  /* 0xffffffc10400788c */ /* 0x000fe4000bf26070 */
[----:B------:R-:W-:Y:S02]  /*1610*/  USEL UR14, UR15, 0xe, UP0 ;  /* 0x0000000e0f0e7887 */ /* 0x000fe40008000000 */
[----:B------:R-:W-:-:S02]  /*1620*/  UIADD3 UR13, UPT, UPT, UR13, 0x3e, URZ ;  /* 0x0000003e0d0d7890 */ /* 0x000fc4000fffe0ff */
[----:B------:R-:W-:Y:S02]  /*1630*/  UIADD3 UR5, UPT, UPT, UR14, -0x1, URZ ;  /* 0xffffffff0e057890 */ /* 0x000fe4000fffe0ff */
[----:B------:R-:W-:-:S03]  /*1640*/  UIADD3 UR7, UPT, UPT, UR15, -UR14, URZ ;  /* 0x8000000e0f077290 */ /* 0x000fc6000fffe0ff */
[----:B------:R-:W-:-:S04]  /*1650*/  @UP1 UIADD3 UR5, UPT, UPT, UR14, URZ, URZ ;  /* 0x000000ff0e051290 */ /* 0x000fc8000fffe0ff */
[----:B--2---:R-:W-:-:S12]  /*1660*/  UIADD3 UR5, UPT, UPT, UR5, 0x1, URZ ;  /* 0x0000000105057890 */ /* 0x004fd8000fffe0ff */
.L_x_36:
[----:B------:R-:W-:Y:S01]  /*1670*/  UISETP.NE.AND UP0, UPT, UR37, URZ, UPT ;  /* 0x000000ff2500728c */ /* 0x000fe2000bf05270 */
[----:B------:R-:W1:Y:S08]  /*1680*/  S2UR UR37, SR_CgaCtaId ;  /* 0x00000000002579c3 */ /* 0x000e700000008800 */
[----:B------:R-:W-:Y:S05]  /*1690*/  BRA.U UP0, `(.L_x_19) ;  /* 0x0000000100347547 */ /* 0x000fea000b800000 */
[----:B------:R-:W2:Y:S01]  /*16a0*/  S2R R2, SR_CgaCtaId ;  /* 0x0000000000027919 */ /* 0x000ea20000008800 */
[----:B------:R-:W-:-:S04]  /*16b0*/  MOV R3, 0x400 ;  /* 0x0000040000037802 */ /* 0x000fc80000000f00 */
[----:B--2---:R-:W-:Y:S02]  /*16c0*/  LEA R3, R2, R3, 0x18 ;  /* 0x0000000302037211 */ /* 0x004fe400078ec0ff */
[----:B------:R-:W-:-:S03]  /*16d0*/  SHF.L.U32 R2, R10, 0x1f, RZ ;  /* 0x0000001f0a027819 */ /* 0x000fc600000006ff */
[----:B------:R-:W-:-:S04]  /*16e0*/  IMAD R3, R12, 0x8, R3 ;  /* 0x000000080c037824 */ /* 0x000fc800078e0203 */
[----:B------:R-:W2:Y:S02]  /*16f0*/  SYNCS.PHASECHK.TRANS64.TRYWAIT P0, [R3+URZ+0x180], R2 ;  /* 0x00018002030075a7 */ /* 0x000ea400080011ff */
[----:B--2---:R-:W-:Y:S05]  /*1700*/  @!P0 BRA `(.L_x_20) ;  /* 0x0000009c00d08947 */ /* 0x004fea0003800000 */
.L_x_137:
[----:B------:R-:W-:Y:S01]  /*1710*/  VIADD R12, R12, 0x1 ;  /* 0x000000010c0c7836 */ /* 0x000fe20000000000 */
[----:B------:R2:W-:Y:S04]  /*1720*/  SYNCS.ARRIVE.TRANS64.A1T0 RZ, [R3+URZ+0x170], RZ ;  /* 0x000170ff03ff79a7 */ /* 0x0005e800081000ff */
[----:B------:R-:W-:-:S04]  /*1730*/  ISETP.NE.AND P0, PT, R12, 0x2, PT ;  /* 0x000000020c00780c */ /* 0x000fc80003f05270 */
[----:B------:R-:W-:Y:S02]  /*1740*/  SEL R12, R12, RZ, P0 ;  /* 0x000000ff0c0c7207 */ /* 0x000fe40000000000 */
[----:B--2---:R-:W-:-:S04]  /*1750*/  SEL R3, RZ, 0x1, P0 ;  /* 0x00000001ff037807 */ /* 0x004fc80000000000 */
[----:B------:R-:W-:-:S07]  /*1760*/  LOP3.LUT R10, R10, R3, RZ, 0x3c, !PT ;  /* 0x000000030a0a7212 */ /* 0x000fce00078e3cff */
.L_x_19:
[----:B------:R-:W-:Y:S01]  /*1770*/  UMOV UR4, 0x400 ;  /* 0x0000040000047882 */ /* 0x000fe20000000000 */
[----:B------:R-:W-:Y:S01]  /*1780*/  SHF.L.U32 R2, R15, 0x1f, RZ ;  /* 0x0000001f0f027819 */ /* 0x000fe200000006ff */
[----:B-1----:R-:W-:Y:S01]  /*1790*/  ULEA UR4, UR37, UR4, 0x18 ;  /* 0x0000000425047291 */ /* 0x002fe2000f8ec0ff */
[----:B------:R-:W-:Y:S01]  /*17a0*/  R2UR UR34, R21 ;  /* 0x00000000152272ca */ /* 0x000fe200000e0000 */
[----:B------:R-:W-:Y:S01]  /*17b0*/  UISETP.GE.U32.AND UP0, UPT, UR13, 0x3f, UPT ;  /* 0x0000003f0d00788c */ /* 0x000fe2000bf06070 */
[----:B------:R-:W-:Y:S01]  /*17c0*/  R2UR UR18, R20 ;  /* 0x00000000141272ca */ /* 0x000fe200000e0000 */
[----:B------:R-:W-:Y:S01]  /*17d0*/  ULEA UR8, UR6, UR4, 0x3 ;  /* 0x0000000406087291 */ /* 0x000fe2000f8e18ff */
[----:B------:R-:W-:-:S08]  /*17e0*/  UMOV UR21, URZ ;  /* 0x000000ff00157c82 */ /* 0x000fd00008000000 */
[----:B------:R1:W2:Y:S01]  /*17f0*/  SYNCS.PHASECHK.TRANS64.TRYWAIT P0, [UR8+0x70], R2 ;  /* 0x00007002ff0075a7 */ /* 0x0002a20008001108 */
[----:B------:R-:W-:Y:S02]  /*1800*/  USHF.L.U32 UR34, UR34, 0x7, URZ ;  /* 0x0000000722227899 */ /* 0x000fe400080006ff */
[----:B------:R-:W-:Y:S01]  /*1810*/  USHF.L.U32 UR18, UR18, 0x8, URZ ;  /* 0x0000000812127899 */ /* 0x000fe200080006ff */
[----:B------:R-:W-:Y:S11]  /*1820*/  BRA.U !UP0, `(.L_x_21) ;  /* 0x0000000108c07547 */ /* 0x000ff6000b800000 */
[----:B------:R-:W-:Y:S01]  /*1830*/  UIADD3 UR10, UPT, UPT, UR18, 0x80, URZ ;  /* 0x00000080120a7890 */ /* 0x000fe2000fffe0ff */
[----:B------:R-:W-:Y:S01]  /*1840*/  UMOV UR24, URZ ;  /* 0x000000ff00187c82 */ /* 0x000fe20008000000 */
[----:B------:R-:W-:-:S10]  /*1850*/  UMOV UR25, UR6 ;  /* 0x0000000600197c82 */ /* 0x000fd40008000000 */
.L_x_26:
[----:B-1----:R-:W-:Y:S01]  /*1860*/  ULEA UR33, UR25, UR4, 0x3 ;  /* 0x0000000419217291 */ /* 0x002fe2000f8e18ff */
[----:B--2---:R-:W-:Y:S01]  /*1870*/  @!P5 MOV R3, 0x3000 ;  /* 0x000030000003d802 */ /* 0x004fe20000000f00 */
[----:B--2---:R-:W-:Y:S10]  /*1880*/  @P0 BRA `(.L_x_22) ;  /* 0x00000000000c0947 */ /* 0x004ff40003800000 */
[----:B------:R-:W-:-:S04]  /*1890*/  SHF.L.U32 R5, R15, 0x1f, RZ ;  /* 0x0000001f0f057819 */ /* 0x000fc800000006ff */
[----:B------:R-:W2:Y:S02]  /*18a0*/  SYNCS.PHASECHK.TRANS64.TRYWAIT P0, [UR33+0x70], R5 ;  /* 0x00007005ff0075a7 */ /* 0x000ea40008001121 */
[----:B--2---:R-:W-:Y:S05]  /*18b0*/  @!P0 BRA `(.L_x_23) ;  /* 0x0000009c00788947 */ /* 0x004fea0003800000 */
.L_x_22:
[----:B------:R2:W-:Y:S01]  /*18c0*/  @!P5 SYNCS.ARRIVE.TRANS64 RZ, [UR33], R3 ;  /* 0x00000003ffffd9a7 */ /* 0x0005e20008000021 */
[----:B------:R-:W-:Y:S04]  /*18d0*/  BSSY.RECONVERGENT B0, `(.L_x_24) ;  /* 0x0000003000007945 */ /* 0x000fe80003800200 */
[----:B------:R-:W-:Y:S05]  /*18e0*/  @P4 BRA `(.L_x_25) ;  /* 0x0000000000044947 */ /* 0x000fea0003800000 */
[----:B------:R-:W-:Y:S05]  /*18f0*/  BPT.TRAP 0x1 ;  /* 0x000000040000795c */ /* 0x000fea0000300000 */
.L_x_25:
[----:B------:R-:W-:Y:S05]  /*1900*/  BSYNC.RECONVERGENT B0 ;  /* 0x0000000000007941 */ /* 0x000fea0003800200 */
.L_x_24:
[----:B------:R-:W-:Y:S02]  /*1910*/  UIADD3 UR6, UPT, UPT, UR25, 0x1, URZ ;  /* 0x0000000119067890 */ /* 0x000fe4000fffe0ff */
[----:B------:R-:W-:Y:S02]  /*1920*/  ULEA UR32, UR25, UR4, 0xc ;  /* 0x0000000419207291 */ /* 0x000fe4000f8e60ff */
[----:B------:R-:W-:Y:S02]  /*1930*/  UISETP.NE.AND UP0, UPT, UR6, 0xe, UPT ;  /* 0x0000000e0600788c */ /* 0x000fe4000bf05270 */
[----:B------:R-:W-:Y:S02]  /*1940*/  UIADD3 UR30, UP1, UPT, UR22, 0x80, URZ ;  /* 0x00000080161e7890 */ /* 0x000fe4000ff3e0ff */
[----:B------:R-:W-:Y:S02]  /*1950*/  USEL UR9, URZ, 0x1, UP0 ;  /* 0x00000001ff097887 */ /* 0x000fe40008000000 */
[----:B------:R-:W-:-:S02]  /*1960*/  USEL UR6, UR6, URZ, UP0 ;  /* 0x000000ff06067287 */ /* 0x000fc40008000000 */
[----:B------:R-:W-:Y:S02]  /*1970*/  UIADD3 UR28, UP0, UPT, UR22, 0x180, URZ ;  /* 0x00000180161c7890 */ /* 0x000fe4000ff1e0ff */
[----:B------:R-:W-:Y:S01]  /*1980*/  ULEA UR8, UR6, UR4, 0x3 ;  /* 0x0000000406087291 */ /* 0x000fe2000f8e18ff */
[----:B------:R-:W-:Y:S01]  /*1990*/  LOP3.LUT R15, R15, UR9, RZ, 0x3c, !PT ;  /* 0x000000090f0f7c12 */ /* 0x000fe2000f8e3cff */
[----:B------:R-:W-:Y:S02]  /*19a0*/  USHF.L.U32 UR35, UR24, 0x5, URZ ;  /* 0x0000000518237899 */ /* 0x000fe400080006ff */
[----:B------:R-:W-:Y:S01]  /*19b0*/  UIADD3.X UR31, UPT, UPT, URZ, UR23, URZ, UP1, !UPT ;  /* 0x00000017ff1f7290 */ /* 0x000fe20008ffe4ff */
[----:B-1----:R-:W-:Y:S01]  /*19c0*/  SHF.L.U32 R2, R15, 0x1f, RZ ;  /* 0x0000001f0f027819 */ /* 0x002fe200000006ff */
[----:B------:R-:W-:Y:S02]  /*19d0*/  UIADD3 UR32, UPT, UPT, UR32, 0xc400, URZ ;  /* 0x0000c40020207890 */ /* 0x000fe4000fffe0ff */
[----:B------:R-:W-:Y:S01]  /*19e0*/  UIADD3.X UR29, UPT, UPT, URZ, UR23, URZ, UP0, !UPT ;  /* 0x00000017ff1d7290 */ /* 0x000fe200087fe4ff */
[----:B------:R1:W1:Y:S01]  /*19f0*/  SYNCS.PHASECHK.TRANS64.TRYWAIT P0, [UR8+0x70], R2 ;  /* 0x00007002ff0075a7 */ /* 0x0002620008001108 */
[----:B------:R-:W-:Y:S01]  /*1a00*/  ULEA UR8, UR25, UR4, 0xd ;  /* 0x0000000419087291 */ /* 0x000fe2000f8e68ff */
[----:B------:R-:W-:Y:S01]  /*1a10*/  UMOV UR26, 0x0 ;  /* 0x00000000001a7882 */ /* 0x000fe20000000000 */
[----:B------:R-:W-:-:S02]  /*1a20*/  UMOV UR27, 0x10000000 ;  /* 0x10000000001b7882 */ /* 0x000fc40000000000 */
[----:B------:R-:W-:Y:S01]  /*1a30*/  UIADD3 UR16, UPT, UPT, UR8, 0x1a400, URZ ;  /* 0x0001a40008107890 */ /* 0x000fe2000fffe0ff */
[----:B------:R1:W-:Y:S01]  /*1a40*/  UTMALDG.3D [UR32], [UR30], desc[UR26] ;  /* 0x00001a201e0075b4 */ /* 0x0003e20008011000 */
[----:B------:R-:W-:Y:S01]  /*1a50*/  UIADD3 UR8, UPT, UPT, UR8, 0x1b400, URZ ;  /* 0x0001b40008087890 */ /* 0x000fe2000fffe0ff */
[----:B------:R-:W-:Y:S01]  /*1a60*/  UMOV UR17, UR33 ;  /* 0x0000002100117c82 */ /* 0x000fe20008000000 */
[----:B------:R-:W-:Y:S01]  /*1a70*/  UMOV UR20, UR36 ;  /* 0x0000002400147c82 */ /* 0x000fe20008000000 */
[----:B------:R-:W-:Y:S01]  /*1a80*/  UMOV UR19, UR35 ;  /* 0x0000002300137c82 */ /* 0x000fe20008000000 */
[----:B------:R-:W-:Y:S01]  /*1a90*/  UMOV UR12, UR36 ;  /* 0x00000024000c7c82 */ /* 0x000fe20008000000 */
[----:B------:R-:W-:Y:S01]  /*1aa0*/  UMOV UR9, UR33 ;  /* 0x0000002100097c82 */ /* 0x000fe20008000000 */
[----:B------:R-:W-:Y:S01]  /*1ab0*/  UMOV UR11, UR35 ;  /* 0x00000023000b7c82 */ /* 0x000fe20008000000 */
[----:B------:R1:W-:Y:S01]  /*1ac0*/  UTMALDG.3D [UR16], [UR28], desc[UR26] ;  /* 0x00001a101c0075b4 */ /* 0x0003e20008011000 */
[----:B------:R-:W-:Y:S01]  /*1ad0*/  UIADD3 UR24, UPT, UPT, UR24, 0x1, URZ ;  /* 0x0000000118187890 */ /* 0x000fe2000fffe0ff */
[----:B------:R-:W-:Y:S01]  /*1ae0*/  UMOV UR21, UR5 ;  /* 0x0000000500157c82 */ /* 0x000fe20008000000 */
[----:B------:R-:W-:-:S02]  /*1af0*/  UMOV UR25, UR6 ;  /* 0x0000000600197c82 */ /* 0x000fc40008000000 */
[----:B------:R-:W-:Y:S01]  /*1b00*/  UISETP.NE.AND UP0, UPT, UR24, UR5, UPT ;  /* 0x000000051800728c */ /* 0x000fe2000bf05270 */
[----:B------:R1:W-:Y:S08]  /*1b10*/  UTMALDG.3D [UR8], [UR28], desc[UR26] ;  /* 0x00001a081c0075b4 */ /* 0x0003f00008011000 */
[----:B------:R-:W-:Y:S05]  /*1b20*/  BRA.U UP0, `(.L_x_26) ;  /* 0xfffffffd004c7547 */ /* 0x000fea000b83ffff */
.L_x_21:
[----:B-1----:R-:W-:Y:S01]  /*1b30*/  ULEA UR8, UR6, UR4, 0x3 ;  /* 0x0000000406087291 */ /* 0x002fe2000f8e18ff */
[----:B------:R-:W-:Y:S01]  /*1b40*/  SHF.L.U32 R2, R15, 0x1f, RZ ;  /* 0x0000001f0f027819 */ /* 0x000fe200000006ff */
[----:B------:R-:W-:Y:S01]  /*1b50*/  @!P1 SYNCS.ARRIVE.TRANS64.A1T0 RZ, [UR4+0x128], RZ ;  /* 0x000128ffffff99a7 */ /* 0x000fe20008100004 */
[----:B------:R-:W-:-:S06]  /*1b60*/  UISETP.GT.AND UP0, UPT, UR15, UR14, UPT ;  /* 0x0000000e0f00728c */ /* 0x000fcc000bf04270 */
[----:B--2---:R1:W2:Y:S03]  /*1b70*/  SYNCS.PHASECHK.TRANS64.TRYWAIT P0, [UR8+0x70], R2 ;  /* 0x00007002ff0075a7 */ /* 0x0042a60008001108 */
[----:B------:R-:W-:Y:S05]  /*1b80*/  BRA.U !UP0, `(.L_x_27) ;  /* 0x0000000108c47547 */ /* 0x000fea000b800000 */
[----:B------:R-:W-:Y:S02]  /*1b90*/  UIADD3 UR29, UPT, UPT, UR7, UR21, URZ ;  /* 0x00000015071d7290 */ /* 0x000fe4000fffe0ff */
[----:B------:R-:W-:Y:S01]  /*1ba0*/  UIADD3 UR10, UPT, UPT, UR18, 0x80, URZ ;  /* 0x00000080120a7890 */ /* 0x000fe2000fffe0ff */
[----:B------:R-:W-:-:S11]  /*1bb0*/  UMOV UR35, UR6 ;  /* 0x0000000600237c82 */ /* 0x000fd60008000000 */
.L_x_32:
[----:B-1----:R-:W-:Y:S01]  /*1bc0*/  ULEA UR25, UR35, UR4, 0x3 ;  /* 0x0000000423197291 */ /* 0x002fe2000f8e18ff */
[----:B--2---:R-:W-:Y:S01]  /*1bd0*/  @!P5 MOV R3, 0x3000 ;  /* 0x000030000003d802 */ /* 0x004fe20000000f00 */
[----:B--2---:R-:W-:Y:S10]  /*1be0*/  @P0 BRA `(.L_x_28) ;  /* 0x00000000000c0947 */ /* 0x004ff40003800000 */
[----:B------:R-:W-:-:S04]  /*1bf0*/  SHF.L.U32 R5, R15, 0x1f, RZ ;  /* 0x0000001f0f057819 */ /* 0x000fc800000006ff */
[----:B------:R-:W2:Y:S02]  /*1c00*/  SYNCS.PHASECHK.TRANS64.TRYWAIT P0, [UR25+0x70], R5 ;  /* 0x00007005ff0075a7 */ /* 0x000ea40008001119 */
[----:B--2---:R-:W-:Y:S05]  /*1c10*/  @!P0 BRA `(.L_x_29) ;  /* 0x0000009800b88947 */ /* 0x004fea0003800000 */
.L_x_28:
[----:B------:R2:W-:Y:S01]  /*1c20*/  @!P5 SYNCS.ARRIVE.TRANS64 RZ, [UR25], R3 ;  /* 0x00000003ffffd9a7 */ /* 0x0005e20008000019 */
[----:B------:R-:W-:Y:S04]  /*1c30*/  BSSY.RECONVERGENT B0, `(.L_x_30) ;  /* 0x0000003000007945 */ /* 0x000fe80003800200 */
[----:B------:R-:W-:Y:S05]  /*1c40*/  @P4 BRA `(.L_x_31) ;  /* 0x0000000000044947 */ /* 0x000fea0003800000 */
[----:B------:R-:W-:Y:S05]  /*1c50*/  BPT.TRAP 0x1 ;  /* 0x000000040000795c */ /* 0x000fea0000300000 */
.L_x_31:
[----:B------:R-:W-:Y:S05]  /*1c60*/  BSYNC.RECONVERGENT B0 ;  /* 0x0000000000007941 */ /* 0x000fea0003800200 */
.L_x_30:
        /* <DEDUP_REMOVED lines=10> */
[----:B------:R-:W-:Y:S01]  /*1d10*/  UIADD3 UR24, UPT, UPT, UR24, 0xc400, URZ ;  /* 0x0000c40018187890 */ /* 0x000fe2000fffe0ff */
[----:B-1----:R-:W-:Y:S01]  /*1d20*/  SHF.L.U32 R2, R15, 0x1f, RZ ;  /* 0x0000001f0f027819 */ /* 0x002fe200000006ff */
[----:B------:R-:W-:Y:S02]  /*1d30*/  UIADD3.X UR39, UPT, UPT, URZ, UR23, URZ, UP1, !UPT ;  /* 0x00000017ff277290 */ /* 0x000fe40008ffe4ff */
[----:B------:R-:W-:Y:S01]  /*1d40*/  UIADD3.X UR33, UPT, UPT, URZ, UR23, URZ, UP0, !UPT ;  /* 0x00000017ff217290 */ /* 0x000fe200087fe4ff */
[----:B------:R1:W1:Y:S01]  /*1d50*/  SYNCS.PHASECHK.TRANS64.TRYWAIT P0, [UR8+0x70], R2 ;  /* 0x00007002ff0075a7 */ /* 0x0002620008001108 */
[----:B------:R-:W-:Y:S01]  /*1d60*/  ULEA UR8, UR35, UR4, 0xd ;  /* 0x0000000423087291 */ /* 0x000fe2000f8e68ff */
[----:B------:R-:W-:Y:S01]  /*1d70*/  UMOV UR30, 0x0 ;  /* 0x00000000001e7882 */ /* 0x000fe20000000000 */
[----:B------:R-:W-:-:S02]  /*1d80*/  UMOV UR31, 0x10000000 ;  /* 0x10000000001f7882 */ /* 0x000fc40000000000 */
[----:B------:R-:W-:Y:S02]  /*1d90*/  UIADD3 UR16, UPT, UPT, UR8, 0x1a400, URZ ;  /* 0x0001a40008107890 */ /* 0x000fe4000fffe0ff */
[----:B------:R-:W-:Y:S01]  /*1da0*/  UIADD3 UR8, UPT, UPT, UR8, 0x1b400, URZ ;  /* 0x0001b40008087890 */ /* 0x000fe2000fffe0ff */
[----:B------:R-:W-:Y:S01]  /*1db0*/  UMOV UR26, UR34 ;  /* 0x00000022001a7c82 */ /* 0x000fe20008000000 */
[----:B------:R-:W-:Y:S01]  /*1dc0*/  UMOV UR28, UR36 ;  /* 0x00000024001c7c82 */ /* 0x000fe20008000000 */
[----:B------:R-:W-:Y:S01]  /*1dd0*/  UMOV UR17, UR25 ;  /* 0x0000001900117c82 */ /* 0x000fe20008000000 */
[----:B------:R-:W-:Y:S01]  /*1de0*/  UMOV UR20, UR36 ;  /* 0x0000002400147c82 */ /* 0x000fe20008000000 */
[----:B------:R-:W-:Y:S01]  /*1df0*/  UMOV UR19, UR27 ;  /* 0x0000001b00137c82 */ /* 0x000fe20008000000 */
[----:B------:R-:W-:Y:S01]  /*1e00*/  UMOV UR12, UR36 ;  /* 0x00000024000c7c82 */ /* 0x000fe20008000000 */
[----:B------:R-:W-:Y:S01]  /*1e10*/  UMOV UR9, UR25 ;  /* 0x0000001900097c82 */ /* 0x000fe20008000000 */
[----:B------:R1:W-:Y:S01]  /*1e20*/  UTMALDG.3D [UR24], [UR38], desc[UR30] ;  /* 0x00001e18260075b4 */ /* 0x0003e20008011000 */
[----:B------:R-:W-:Y:S01]  /*1e30*/  UMOV UR11, UR27 ;  /* 0x0000001b000b7c82 */ /* 0x000fe20008000000 */
[----:B------:R-:W-:Y:S01]  /*1e40*/  UIADD3 UR21, UPT, UPT, UR21, 0x1, URZ ;  /* 0x0000000115157890 */ /* 0x000fe2000fffe0ff */
[----:B------:R-:W-:-:S03]  /*1e50*/  UMOV UR35, UR6 ;  /* 0x0000000600237c82 */ /* 0x000fc60008000000 */
[----:B------:R-:W-:Y:S01]  /*1e60*/  UISETP.NE.AND UP0, UPT, UR21, UR29, UPT ;  /* 0x0000001d1500728c */ /* 0x000fe2000bf05270 */
[----:B------:R1:W-:Y:S01]  /*1e70*/  UTMALDG.3D [UR16], [UR32], desc[UR30] ;  /* 0x00001e10200075b4 */ /* 0x0003e20008011000 */
[----:B------:R1:W-:Y:S07]  /*1e80*/  UTMALDG.3D [UR8], [UR32], desc[UR30] ;  /* 0x00001e08200075b4 */ /* 0x0003ee0008011000 */
[----:B------:R-:W-:Y:S05]  /*1e90*/  BRA.U UP0, `(.L_x_32) ;  /* 0xfffffffd00487547 */ /* 0x000fea000b83ffff */
.L_x_27:
[C---:B-1----:R-:W-:Y:S01]  /*1ea0*/  LEA R2, R14.reuse, UR4, 0x3 ;  /* 0x000000040e027c11 */ /* 0x042fe2000f8e18ff */
[----:B------:R-:W-:Y:S01]  /*1eb0*/  NOP ;  /* 0x0000000000007918 */ /* 0x000fe20000000000 */
[----:B--2---:R-:W-:Y:S02]  /*1ec0*/  SHF.L.U32 R3, R13, 0x1f, RZ ;  /* 0x0000001f0d037819 */ /* 0x004fe400000006ff */
[----:B------:R-:W-:Y:S02]  /*1ed0*/  LEA R4, R14, UR4, 0x4 ;  /* 0x000000040e047c11 */ /* 0x000fe4000f8e20ff */
[----:B------:R-:W1:Y:S02]  /*1ee0*/  SYNCS.PHASECHK.TRANS64.TRYWAIT P0, [R2+URZ+0x130], R3 ;  /* 0x00013003020075a7 */ /* 0x000e6400080011ff */
[----:B-1----:R-:W-:Y:S05]  /*1ef0*/  @!P0 BRA `(.L_x_33) ;  /* 0x0000009800188947 */ /* 0x002fea0003800000 */
.L_x_140:
[----:B------:R-:W2:Y:S01]  /*1f00*/  LDS.128 R4, [R4+0x1a0] ;  /* 0x0001a00004047984 */ /* 0x000ea20000000c00 */
[----:B---3--:R-:W-:Y:S01]  /*1f10*/  ISETP.GE.AND P0, PT, R72, 0x1, PT ;  /* 0x000000014800780c */ /* 0x008fe20003f06270 */
[----:B-1----:R-:W-:Y:S01]  /*1f20*/  VIADD R2, R2, 0x140 ;  /* 0x0000014002027836 */ /* 0x002fe20000000000 */
[----:B------:R-:W-:Y:S01]  /*1f30*/  @!PT LDS RZ, [RZ] ;  /* 0x00000000fffff984 */ /* 0x000fe20000000800 */
[----:B------:R-:W-:Y:S01]  /*1f40*/  @!PT LDS RZ, [RZ] ;  /* 0x00000000fffff984 */ /* 0x000fe20000000800 */
[----:B------:R-:W-:Y:S01]  /*1f50*/  @!PT LDS RZ, [RZ] ;  /* 0x00000000fffff984 */ /* 0x000fe20000000800 */
[----:B------:R-:W-:Y:S01]  /*1f60*/  @!PT LDS RZ, [RZ] ;  /* 0x00000000fffff984 */ /* 0x000fe20000000800 */
[----:B------:R1:W-:Y:S06]  /*1f70*/  MEMBAR.ALL.CTA ;  /* 0x0000000000007992 */ /* 0x0003ec0000008000 */
[----:B-1----:R-:W1:Y:S01]  /*1f80*/  FENCE.VIEW.ASYNC.S ;  /* 0x00000000000073c6 */ /* 0x002e620000000000 */
[----:B------:R-:W-:-:S04]  /*1f90*/  PRMT R2, RZ, 0x654, R2 ;  /* 0x00000654ff027816 */ /* 0x000fc80000000002 */
[----:B-1----:R1:W-:Y:S01]  /*1fa0*/  SYNCS.ARRIVE.TRANS64.RED.A1T0 RZ, [R2+URZ], RZ ;  /* 0x000000ff02ff79a7 */ /* 0x0023e200081004ff */
[----:B--2---:R-:W-:-:S13]  /*1fb0*/  LOP3.LUT P2, RZ, R6, 0x1, RZ, 0xc0, !PT ;  /* 0x0000000106ff7812 */ /* 0x004fda000784c0ff */
[----:B------:R-:W-:Y:S01]  /*1fc0*/  @P2 SHF.R.U32.HI R3, RZ, 0x10, R5 ;  /* 0x00000010ff032819 */ /* 0x000fe20000011605 */
[----:B------:R-:W-:Y:S01]  /*1fd0*/  VOTEU.ANY UP0, P2 ;  /* 0x0000000000ff7886 */ /* 0x000fe20001000100 */
[----:B------:R-:W-:Y:S02]  /*1fe0*/  @P2 MOV R11, R4 ;  /* 0x00000004000b2202 */ /* 0x000fe40000000f00 */
[----:B------:R-:W-:Y:S02]  /*1ff0*/  @P2 R2UR.BROADCAST UR8, R3 ;  /* 0x00000000030822ca */ /* 0x000fe400008e0000 */
[----:B------:R-:W-:-:S11]  /*2000*/  @P2 LOP3.LUT R8, R5, 0xffff, RZ, 0xc0, !PT ;  /* 0x0000ffff05082812 */ /* 0x000fd600078ec0ff */
[----:B------:R-:W-:Y:S01]  /*2010*/  @UP0 UMOV UR36, UR8 ;  /* 0x0000000800240c82 */ /* 0x000fe20008000000 */
[----:B-1----:R-:W-:Y:S05]  /*2020*/  @!P0 BRA `(.L_x_34) ;  /* 0x0000000000b88947 */ /* 0x002fea0003800000 */
[----:B------:R-:W4:Y:S01]  /*2030*/  LDC.64 R4, c[0x0][0xb18] ;  /* 0x0002c600ff047b82 */ /* 0x000f220000000a00 */
[----:B------:R-:W-:-:S07]  /*2040*/  ISETP.NE.AND P3, PT, R72, 0x1, PT ;  /* 0x000000014800780c */ /* 0x000fce0003f65270 */
[----:B------:R-:W1:Y:S08]  /*2050*/  LDC.64 R6, c[0x0][0xb10] ;  /* 0x0002c400ff067b82 */ /* 0x000e700000000a00 */
[----:B------:R-:W2:Y:S08]  /*2060*/  LDC R16, c[0x0][0xb20] ;  /* 0x0002c800ff107b82 */ /* 0x000eb00000000800 */
[----:B------:R-:W3:Y:S01]  /*2070*/  LDC R18, c[0x0][0xb0c] ;  /* 0x0002c300ff127b82 */ /* 0x000ee20000000800 */
[----:B----4-:R-:W-:Y:S01]  /*2080*/  IMAD.HI.U32 R17, R0, R5, RZ ;  /* 0x0000000500117227 */ /* 0x010fe200078e00ff */
[----:B------:R-:W-:-:S03]  /*2090*/  ISETP.NE.AND P0, PT, R4, 0x1, PT ;  /* 0x000000010400780c */ /* 0x000fc60003f05270 */
[----:B------:R-:W-:-:S03]  /*20a0*/  IMAD.HI.U32 R5, R8, R5, RZ ;  /* 0x0000000508057227 */ /* 0x000fc600078e00ff */
[----:B------:R-:W4:Y:S01]  /*20b0*/  LDC.64 R2, c[0x0][0xb28] ;  /* 0x0002ca00ff027b82 */ /* 0x000f220000000a00 */
[----:B-1----:R-:W-:-:S04]  /*20c0*/  IMAD.HI.U32 R20, R9, R6, RZ ;  /* 0x0000000609147227 */ /* 0x002fc800078e00ff */
[----:B------:R-:W-:Y:S01]  /*20d0*/  IMAD.HI.U32 R22, R11, R6, RZ ;  /* 0x000000060b167227 */ /* 0x000fe200078e00ff */
[----:B------:R-:W-:Y:S02]  /*20e0*/  SHF.R.U32.HI R20, RZ, R7, R20 ;  /* 0x00000007ff147219 */ /* 0x000fe40000011614 */
[-C--:B--2---:R-:W-:Y:S02]  /*20f0*/  SHF.R.U32.HI R17, RZ, R16.reuse, R17 ;  /* 0x00000010ff117219 */ /* 0x084fe40000011611 */
[----:B------:R-:W-:Y:S02]  /*2100*/  SHF.R.U32.HI R5, RZ, R16, R5 ;  /* 0x00000010ff057219 */ /* 0x000fe40000011605 */
[----:B------:R-:W-:Y:S02]  /*2110*/  SEL R17, R0, R17, !P0 ;  /* 0x0000001100117207 */ /* 0x000fe40004000000 */
[----:B------:R-:W-:Y:S02]  /*2120*/  SHF.R.U32.HI R22, RZ, R7, R22 ;  /* 0x00000007ff167219 */ /* 0x000fe40000011616 */
[----:B---3--:R-:W-:-:S02]  /*2130*/  ISETP.NE.AND P1, PT, R18, 0x1, PT ;  /* 0x000000011200780c */ /* 0x008fc40003f25270 */
[----:B------:R-:W-:Y:S02]  /*2140*/  SEL R5, R8, R5, !P0 ;  /* 0x0000000508057207 */ /* 0x000fe40004000000 */
[----:B------:R-:W-:Y:S02]  /*2150*/  SEL R19, R9, R20, !P1 ;  /* 0x0000001409137207 */ /* 0x000fe40004800000 */
[----:B------:R-:W-:Y:S01]  /*2160*/  SEL R7, R11, R22, !P1 ;  /* 0x000000160b077207 */ /* 0x000fe20004800000 */
[----:B----4-:R-:W-:-:S04]  /*2170*/  IMAD.HI.U32 R20, R17, R2, RZ ;  /* 0x0000000211147227 */ /* 0x010fc800078e00ff */
[----:B------:R-:W-:Y:S01]  /*2180*/  IMAD.HI.U32 R6, R19, R2, RZ ;  /* 0x0000000213067227 */ /* 0x000fe200078e00ff */
[----:B------:R-:W-:-:S04]  /*2190*/  @P3 SHF.R.U32.HI R17, RZ, R3, R20 ;  /* 0x00000003ff113219 */ /* 0x000fc80000011614 */
[----:B------:R-:W-:Y:S01]  /*21a0*/  @P3 SHF.R.U32.HI R19, RZ, R3, R6 ;  /* 0x00000003ff133219 */ /* 0x000fe20000011606 */
[----:B------:R-:W-:-:S04]  /*21b0*/  IMAD R17, R72, R17, RZ ;  /* 0x0000001148117224 */ /* 0x000fc800078e02ff */
[----:B------:R-:W-:Y:S01]  /*21c0*/  IMAD R6, R72, R19, RZ ;  /* 0x0000001348067224 */ /* 0x000fe200078e02ff */
[C---:B------:R-:W-:Y:S02]  /*21d0*/  ISETP.GE.AND P0, PT, R5.reuse, R17, PT ;  /* 0x000000110500720c */ /* 0x040fe40003f06270 */
[----:B------:R-:W-:Y:S02]  /*21e0*/  IADD3 R17, PT, PT, -R5, RZ, RZ ;  /* 0x000000ff05117210 */ /* 0x000fe40007ffe1ff */
[----:B------:R-:W-:Y:S01]  /*21f0*/  ISETP.GE.OR P0, PT, R7, R6, P0 ;  /* 0x000000060700720c */ /* 0x000fe20000706670 */
[----:B------:R-:W-:-:S04]  /*2200*/  IMAD.HI.U32 R6, R5, R2, RZ ;  /* 0x0000000205067227 */ /* 0x000fc800078e00ff */
[----:B------:R-:W-:Y:S01]  /*2210*/  IMAD R8, R4, R17, R8 ;  /* 0x0000001104087224 */ /* 0x000fe200078e0208 */
[----:B------:R-:W-:-:S04]  /*2220*/  SHF.R.U32.HI R6, RZ, R3, R6 ;  /* 0x00000003ff067219 */ /* 0x000fc80000011606 */
[----:B------:R-:W-:-:S03]  /*2230*/  SEL R6, R5, R6, !P3 ;  /* 0x0000000605067207 */ /* 0x000fc60005800000 */
[----:B------:R-:W-:-:S04]  /*2240*/  @!P0 IMAD.HI.U32 R16, R7, R2, RZ ;  /* 0x0000000207108227 */ /* 0x000fc800078e00ff */
[----:B------:R-:W-:Y:S01]  /*2250*/  IMAD.MOV R2, RZ, RZ, -R6 ;  /* 0x000000ffff027224 */ /* 0x000fe200078e0a06 */
[----:B------:R-:W-:-:S03]  /*2260*/  @!P0 SHF.R.U32.HI R16, RZ, R3, R16 ;  /* 0x00000003ff108219 */ /* 0x000fc60000011610 */
[----:B------:R-:W-:Y:S01]  /*2270*/  IMAD R2, R72, R2, R5 ;  /* 0x0000000248027224 */ /* 0x000fe200078e0205 */
        /* <DEDUP_REMOVED lines=9> */
.L_x_34:
[----:B------:R-:W1:Y:S02]  /*2310*/  LDCU UR8, c[0x0][0xb30] ;  /* 0x00016600ff0877ac */ /* 0x000e640008000800 */
[----:B-1----:R-:W-:-:S09]  /*2320*/  UISETP.NE.AND UP0, UPT, UR8, 0x1, UPT ;  /* 0x000000010800788c */ /* 0x002fd2000bf05270 */
[----:B------:R-:W-:Y:S05]  /*2330*/  BRA.U UP0, `(.L_x_35) ;  /* 0x0000000100407547 */ /* 0x000fea000b800000 */
[----:B------:R-:W1:Y:S08]  /*2340*/  LDC.64 R4, c[0x0][0xb10] ;  /* 0x0002c400ff047b82 */ /* 0x000e700000000a00 */
[----:B------:R-:W2:Y:S08]  /*2350*/  LDC.64 R2, c[0x0][0xb18] ;  /* 0x0002c600ff027b82 */ /* 0x000eb00000000a00 */
[----:B------:R-:W3:Y:S08]  /*2360*/  LDC R6, c[0x0][0xb20] ;  /* 0x0002c800ff067b82 */ /* 0x000ef00000000800 */
[----:B------:R-:W4:Y:S01]  /*2370*/  LDC R16, c[0x0][0xb0c] ;  /* 0x0002c300ff107b82 */ /* 0x000f220000000800 */
[----:B-1----:R-:W-:-:S05]  /*2380*/  IMAD.HI.U32 R4, R11, R4, RZ ;  /* 0x000000040b047227 */ /* 0x002fca00078e00ff */
[----:B------:R-:W-:Y:S01]  /*2390*/  SHF.R.U32.HI R4, RZ, R5, R4 ;  /* 0x00000005ff047219 */ /* 0x000fe20000011604 */
[----:B--2---:R-:W-:Y:S01]  /*23a0*/  IMAD.HI.U32 R3, R8, R3, RZ ;  /* 0x0000000308037227 */ /* 0x004fe200078e00ff */
[----:B------:R-:W-:-:S04]  /*23b0*/  ISETP.NE.AND P0, PT, R2, 0x1, PT ;  /* 0x000000010200780c */ /* 0x000fc80003f05270 */
[----:B---3--:R-:W-:-:S04]  /*23c0*/  SHF.R.U32.HI R3, RZ, R6, R3 ;  /* 0x00000006ff037219 */ /* 0x008fc80000011603 */
[----:B------:R-:W-:Y:S02]  /*23d0*/  SEL R3, R8, R3, !P0 ;  /* 0x0000000308037207 */ /* 0x000fe40004000000 */
[----:B----4-:R-:W-:-:S04]  /*23e0*/  ISETP.NE.AND P1, PT, R16, 0x1, PT ;  /* 0x000000011000780c */ /* 0x010fc80003f25270 */
[----:B------:R-:W-:-:S05]  /*23f0*/  SEL R4, R11, R4, !P1 ;  /* 0x000000040b047207 */ /* 0x000fca0004800000 */
[----:B------:R-:W-:Y:S02]  /*2400*/  IMAD.IADD R5, R3, 0x1, -R4 ;  /* 0x0000000103057824 */ /* 0x000fe400078e0a04 */
[----:B------:R-:W-:Y:S02]  /*2410*/  IMAD.IADD R3, R4, 0x1, -R3 ;  /* 0x0000000104037824 */ /* 0x000fe400078e0a03 */
[----:B------:R-:W-:Y:S02]  /*2420*/  IMAD R11, R5, R16, R11 ;  /* 0x00000010050b7224 */ /* 0x000fe400078e020b */
[----:B------:R-:W-:-:S07]  /*2430*/  IMAD R8, R3, R2, R8 ;  /* 0x0000000203087224 */ /* 0x000fce00078e0208 */
.L_x_35:
[----:B------:R-:W-:Y:S01]  /*2440*/  VIADD R14, R14, 0x1 ;  /* 0x000000010e0e7836 */ /* 0x000fe20000000000 */
[----:B------:R-:W-:Y:S01]  /*2450*/  PLOP3.LUT P1, PT, PT, PT, PT, 0x80, 0x8 ;  /* 0x000000000008781c */ /* 0x000fe20003f2f070 */
[----:B------:R-:W-:Y:S02]  /*2460*/  IMAD.IADD R21, R11, 0x1, R170 ;  /* 0x000000010b157824 */ /* 0x000fe400078e02aa */
[----:B------:R-:W-:Y:S01]  /*2470*/  IMAD.IADD R20, R8, 0x1, R147 ;  /* 0x0000000108147824 */ /* 0x000fe200078e0293 */
[----:B------:R-:W-:-:S04]  /*2480*/  ISETP.NE.AND P0, PT, R14, 0x2, PT ;  /* 0x000000020e00780c */ /* 0x000fc80003f05270 */
[----:B------:R-:W-:Y:S02]  /*2490*/  SEL R2, RZ, 0x1, P0 ;  /* 0x00000001ff027807 */ /* 0x000fe40000000000 */
[----:B------:R-:W-:Y:S02]  /*24a0*/  SEL R14, R14, RZ, P0 ;  /* 0x000000ff0e0e7207 */ /* 0x000fe40000000000 */
[----:B------:R-:W-:Y:S01]  /*24b0*/  LOP3.LUT R13, R13, R2, RZ, 0x3c, !PT ;  /* 0x000000020d0d7212 */ /* 0x000fe200078e3cff */
[----:B------:R-:W-:Y:S06]  /*24c0*/  @P2 BRA `(.L_x_36) ;  /* 0xfffffff000682947 */ /* 0x000fec000383ffff */
[----:B------:R-:W-:Y:S01]  /*24d0*/  UIADD3 UR4, UPT, UPT, UR4, 0x70, URZ ;  /* 0x0000007004047890 */ /* 0x000fe2000fffe0ff */
[----:B------:R-:W-:-:S03]  /*24e0*/  SHF.L.U32 R3, R15, 0x1f, RZ ;  /* 0x0000001f0f037819 */ /* 0x000fc600000006ff */
[----:B------:R-:W-:-:S09]  /*24f0*/  ULEA UR5, UR6, UR4, 0x3 ;  /* 0x0000000406057291 */ /* 0x000fd2000f8e18ff */
[----:B------:R-:W1:Y:S02]  /*2500*/  SYNCS.PHASECHK.TRANS64.TRYWAIT P0, [UR5], R3 ;  /* 0x00000003ff0075a7 */ /* 0x000e640008001105 */
[----:B-1----:R-:W-:Y:S05]  /*2510*/  @!P0 BRA `(.L_x_37) ;  /* 0x0000009000a48947 */ /* 0x002fea0003800000 */
.L_x_142:
[----:B------:R-:W-:-:S04]  /*2520*/  UIADD3 UR6, UPT, UPT, UR6, 0x1, URZ ;  /* 0x0000000106067890 */ /* 0x000fc8000fffe0ff */
[----:B------:R-:W-:-:S04]  /*2530*/  UISETP.NE.AND UP0, UPT, UR6, 0xe, UPT ;  /* 0x0000000e0600788c */ /* 0x000fc8000bf05270 */
[----:B------:R-:W-:Y:S02]  /*2540*/  USEL UR7, URZ, 0x1, UP0 ;  /* 0x00000001ff077887 */ /* 0x000fe40008000000 */
[----:B------:R-:W-:-:S04]  /*2550*/  USEL UR6, UR6, URZ, UP0 ;  /* 0x000000ff06067287 */ /* 0x000fc80008000000 */
[----:B------:R-:W-:Y:S01]  /*2560*/  ULEA UR5, UR6, UR4, 0x3 ;  /* 0x0000000406057291 */ /* 0x000fe2000f8e18ff */
[----:B------:R-:W-:-:S04]  /*2570*/  LOP3.LUT R2, R15, UR7, RZ, 0x3c, !PT ;  /* 0x000000070f027c12 */ /* 0x000fc8000f8e3cff */
[----:B-1----:R-:W-:-:S04]  /*2580*/  SHF.L.U32 R3, R2, 0x1f, RZ ;  /* 0x0000001f02037819 */ /* 0x002fc800000006ff */
[----:B------:R-:W1:Y:S02]  /*2590*/  SYNCS.PHASECHK.TRANS64.TRYWAIT P0, [UR5], R3 ;  /* 0x00000003ff0075a7 */ /* 0x000e640008001105 */
[----:B-1----:R-:W-:Y:S05]  /*25a0*/  @!P0 BRA `(.L_x_38) ;  /* 0x0000009000988947 */ /* 0x002fea0003800000 */
.L_x_144:
        /* <DEDUP_REMOVED lines=9> */
.L_x_146:
        /* <DEDUP_REMOVED lines=9> */
.L_x_148:
        /* <DEDUP_REMOVED lines=9> */
.L_x_150:
        /* <DEDUP_REMOVED lines=9> */
.L_x_152:
        /* <DEDUP_REMOVED lines=9> */
.L_x_154:
        /* <DEDUP_REMOVED lines=9> */
.L_x_156:
        /* <DEDUP_REMOVED lines=9> */
.L_x_158:
        /* <DEDUP_REMOVED lines=9> */
.L_x_160:
        /* <DEDUP_REMOVED lines=9> */
.L_x_162:
        /* <DEDUP_REMOVED lines=9> */
.L_x_164:
        /* <DEDUP_REMOVED lines=9> */
.L_x_166:
[----:B------:R-:W-:-:S04]  /*2be0*/  UIADD3 UR6, UPT, UPT, UR6, 0x1, URZ ;  /* 0x0000000106067890 */ /* 0x000fc8000fffe0ff */
[----:B------:R-:W-:-:S04]  /*2bf0*/  UISETP.NE.AND UP0, UPT, UR6, 0xe, UPT ;  /* 0x0000000e0600788c */ /* 0x000fc8000bf05270 */
[----:B------:R-:W-:Y:S02]  /*2c00*/  USEL UR5, URZ, 0x1, UP0 ;  /* 0x00000001ff057887 */ /* 0x000fe40008000000 */
[----:B------:R-:W-:-:S04]  /*2c10*/  USEL UR6, UR6, URZ, UP0 ;  /* 0x000000ff06067287 */ /* 0x000fc80008000000 */
[----:B------:R-:W-:Y:S01]  /*2c20*/  ULEA UR6, UR6, UR4, 0x3 ;  /* 0x0000000406067291 */ /* 0x000fe2000f8e18ff */
[----:B-1----:R-:W-:-:S04]  /*2c30*/  LOP3.LUT R3, R2, UR5, RZ, 0x3c, !PT ;  /* 0x0000000502037c12 */ /* 0x002fc8000f8e3cff */
[----:B------:R-:W-:Y:S01]  /*2c40*/  SHF.L.U32 R3, R3, 0x1f, RZ ;  /* 0x0000001f03037819 */ /* 0x000fe200000006ff */
[----:B----4-:R-:W-:-:S07]  /*2c50*/  IMAD.U32 R0, RZ, RZ, UR6 ;  /* 0x00000006ff007e24 */ /* 0x010fce000f8e00ff */
.L_x_50:
[----:B-1----:R1:W2:Y:S02]  /*2c60*/  SYNCS.PHASECHK.TRANS64.TRYWAIT P0, [R0+URZ], R3 ;  /* 0x00000003000075a7 */ /* 0x0022a400080011ff */
[----:B--2---:R-:W-:Y:S05]  /*2c70*/  @!P0 NANOSLEEP.SYNCS 0x989680 ;  /* 0x009896800000895d */ /* 0x004fea0003900000 */
[----:B------:R-:W2:Y:S02]  /*2c80*/  @!P0 SYNCS.PHASECHK.TRANS64 P0, [R0+URZ], R3 ;  /* 0x00000003000085a7 */ /* 0x000ea400080010ff */
[----:B--2---:R-:W-:Y:S05]  /*2c90*/  @P0 EXIT ;  /* 0x000000000000094d */ /* 0x004fea0003800000 */
[----:B------:R-:W-:Y:S05]  /*2ca0*/  BRA `(.L_x_50) ;  /* 0xfffffffc00ec7947 */ /* 0x000fea000383ffff */
.L_x_18:
[----:B------:R-:W-:-:S04]  /*2cb0*/  UISETP.NE.AND UP1, UPT, UR37, URZ, UPT ;  /* 0x000000ff2500728c */ /* 0x000fc8000bf25270 */
[----:B------:R-:W-:-:S09]  /*2cc0*/  UISETP.NE.OR UP1, UPT, UR8, 0x1, UP1 ;  /* 0x000000010800788c */ /* 0x000fd20008f25670 */
[----:B------:R-:W-:Y:S05]  /*2cd0*/  BRA.U UP1, `(.L_x_51) ;  /* 0x0000000501487547 */ /* 0x000fea000b800000 */
[----:B------:R-:W-:Y:S01]  /*2ce0*/  ISETP.NE.AND P2, PT, R2, RZ, PT ;  /* 0x000000ff0200720c */ /* 0x000fe20003f45270 */
[----:B------:R-:W-:Y:S01]  /*2cf0*/  IMAD.MOV.U32 R12, RZ, RZ, 0x1 ;  /* 0x00000001ff0c7424 */ /* 0x000fe200078e00ff */
[----:B------:R-:W-:Y:S02]  /*2d00*/  CS2R R10, SRZ ;  /* 0x00000000000a7805 */ /* 0x000fe4000001ff00 */
[----:B------:R-:W-:Y:S01]  /*2d10*/  CS2R R8, SRZ ;  /* 0x0000000000087805 */ /* 0x000fe2000001ff00 */
[----:B------:R-:W-:Y:S01]  /*2d20*/  UMOV UR4, 0x400 ;  /* 0x0000040000047882 */ /* 0x000fe20000000000 */
[----:B------:R-:W-:Y:S01]  /*2d30*/  UMOV UR6, URZ ;  /* 0x000000ff00067c82 */ /* 0x000fe20008000000 */
[----:B------:R-:W-:-:S12]  /*2d40*/  ULEA UR37, UR37, UR4, 0x18 ;  /* 0x0000000425257291 */ /* 0x000fd8000f8ec0ff */
.L_x_55:
[----:B------:R-:W-:Y:S02]  /*2d50*/  LEA R0, R8, UR37, 0x3 ;  /* 0x0000002508007c11 */ /* 0x000fe4000f8e18ff */
[----:B------:R-:W-:-:S03]  /*2d60*/  SHF.L.U32 R5, R9, 0x1f, RZ ;  /* 0x0000001f09057819 */ /* 0x000fc600000006ff */
[----:B------:R-:W-:Y:S01]  /*2d70*/  VIADD R4, R0, 0x180 ;  /* 0x0000018000047836 */ /* 0x000fe20000000000 */
[----:B------:R-:W1:Y:S02]  /*2d80*/  SYNCS.PHASECHK.TRANS64.TRYWAIT P0, [R0+URZ+0x170], R5 ;  /* 0x00017005000075a7 */ /* 0x000e6400080011ff */
[----:B-1----:R-:W-:Y:S05]  /*2d90*/  @!P0 BRA `(.L_x_52) ;  /* 0x0000008c00bc8947 */ /* 0x002fea0003800000 */
.L_x_167:
[----:B------:R-:W-:Y:S01]  /*2da0*/  ULEA UR5, UR6, UR37, 0x3 ;  /* 0x0000002506057291 */ /* 0x000fe2000f8e18ff */
[----:B------:R-:W-:Y:S02]  /*2db0*/  PRMT R4, RZ, 0x654, R4 ;  /* 0x00000654ff047816 */ /* 0x000fe40000000004 */
[----:B-1----:R-:W-:Y:S01]  /*2dc0*/  SHF.L.U32 R5, R12, 0x1f, RZ ;  /* 0x0000001f0c057819 */ /* 0x002fe200000006ff */
[----:B------:R-:W-:Y:S01]  /*2dd0*/  UIADD3 UR4, UPT, UPT, UR5, 0x130, URZ ;  /* 0x0000013005047890 */ /* 0x000fe2000fffe0ff */
[----:B------:R1:W-:Y:S05]  /*2de0*/  SYNCS.ARRIVE.TRANS64.RED.A1T0 RZ, [R4+URZ], RZ ;  /* 0x000000ff04ff79a7 */ /* 0x0003ea00081004ff */
[----:B------:R-:W-:Y:S01]  /*2df0*/  IMAD.U32 R7, RZ, RZ, UR4 ;  /* 0x00000004ff077e24 */ /* 0x000fe2000f8e00ff */
[----:B------:R-:W2:Y:S04]  /*2e00*/  SYNCS.PHASECHK.TRANS64.TRYWAIT P0, [UR5+0x140], R5 ;  /* 0x00014005ff0075a7 */ /* 0x000ea80008001105 */
[----:B------:R-:W-:Y:S01]  /*2e10*/  PRMT R6, R2, 0x654, R7 ;  /* 0x0000065402067816 */ /* 0x000fe20000000007 */
[----:B-1----:R-:W-:Y:S01]  /*2e20*/  @!P2 IMAD.MOV.U32 R4, RZ, RZ, 0x10 ;  /* 0x00000010ff04a424 */ /* 0x002fe200078e00ff */
[----:B--2---:R-:W-:Y:S06]  /*2e30*/  @!P0 BRA `(.L_x_53) ;  /* 0x0000008c00a88947 */ /* 0x004fec0003800000 */
.L_x_169:
[----:B------:R-:W-:Y:S01]  /*2e40*/  ULEA UR4, UR6, UR37, 0x4 ;  /* 0x0000002506047291 */ /* 0x000fe2000f8e20ff */
[----:B------:R-:W-:Y:S01]  /*2e50*/  SEL R3, R6, R3, !P2 ;  /* 0x0000000306037207 */ /* 0x000fe20005000000 */
[----:B------:R-:W-:Y:S01]  /*2e60*/  UIADD3 UR5, UPT, UPT, UR5, 0x130, URZ ;  /* 0x0000013005057890 */ /* 0x000fe2000fffe0ff */
[----:B-1----:R-:W-:Y:S01]  /*2e70*/  LEA R0, R11, UR37, 0x3 ;  /* 0x000000250b007c11 */ /* 0x002fe2000f8e18ff */
[----:B------:R-:W-:Y:S01]  /*2e80*/  UIADD3 UR4, UPT, UPT, UR4, 0x1a0, URZ ;  /* 0x000001a004047890 */ /* 0x000fe2000fffe0ff */
[----:B------:R-:W-:Y:S01]  /*2e90*/  SHF.L.U32 R5, R10, 0x1f, RZ ;  /* 0x0000001f0a057819 */ /* 0x000fe200000006ff */
[----:B------:R1:W-:Y:S01]  /*2ea0*/  @!P2 SYNCS.ARRIVE.TRANS64.RED RZ, [R3+URZ], R4 ;  /* 0x0000000403ffa9a7 */ /* 0x0003e200080004ff */
[----:B------:R-:W-:Y:S01]  /*2eb0*/  UIADD3 UR6, UPT, UPT, UR6, 0x1, URZ ;  /* 0x0000000106067890 */ /* 0x000fe2000fffe0ff */
[----:B------:R-:W-:-:S03]  /*2ec0*/  VIADD R8, R8, 0x1 ;  /* 0x0000000108087836 */ /* 0x000fc60000000000 */
[----:B------:R-:W-:Y:S02]  /*2ed0*/  UISETP.NE.AND UP0, UPT, UR6, 0x2, UPT ;  /* 0x000000020600788c */ /* 0x000fe4000bf05270 */
[----:B------:R-:W-:Y:S06]  /*2ee0*/  UGETNEXTWORKID.BROADCAST [UR4], [UR5] ;  /* 0x00000000040073ca */ /* 0x000fec0008000100 */
[----:B------:R-:W-:Y:S01]  /*2ef0*/  USEL UR4, URZ, 0x1, UP0 ;  /* 0x00000001ff047887 */ /* 0x000fe20008000000 */
[----:B------:R-:W-:Y:S01]  /*2f00*/  ISETP.NE.AND P0, PT, R8, 0x2, PT ;  /* 0x000000020800780c */ /* 0x000fe20003f05270 */
[----:B------:R-:W-:Y:S01]  /*2f10*/  USEL UR6, UR6, URZ, UP0 ;  /* 0x000000ff06067287 */ /* 0x000fe20008000000 */
[----:B------:R-:W2:Y:S03]  /*2f20*/  SYNCS.PHASECHK.TRANS64.TRYWAIT P1, [R0+URZ+0x130], R5 ;  /* 0x00013005000075a7 */ /* 0x000ea600080211ff */
[----:B------:R-:W-:Y:S01]  /*2f30*/  LOP3.LUT R12, R12, UR4, RZ, 0x3c, !PT ;  /* 0x000000040c0c7c12 */ /* 0x000fe2000f8e3cff */
[----:B-12---:R-:W-:Y:S07]  /*2f40*/  @!P1 BRA `(.L_x_54) ;  /* 0x0000008c007c9947 */ /* 0x006fee0003800000 */
.L_x_170:
[C---:B------:R-:W-:Y:S01]  /*2f50*/  LEA R4, R11.reuse, UR37, 0x4 ;  /* 0x000000250b047c11 */ /* 0x040fe2000f8e20ff */
[----:B-1----:R-:W-:Y:S01]  /*2f60*/  VIADD R0, R0, 0x140 ;  /* 0x0000014000007836 */ /* 0x002fe20000000000 */
[----:B------:R-:W-:Y:S01]  /*2f70*/  SEL R8, R8, RZ, P0 ;  /* 0x000000ff08087207 */ /* 0x000fe20000000000 */
[----:B------:R-:W-:-:S03]  /*2f80*/  VIADD R11, R11, 0x1 ;  /* 0x000000010b0b7836 */ /* 0x000fc60000000000 */
[----:B------:R-:W1:Y:S01]  /*2f90*/  LDS.128 R4, [R4+0x1a0] ;  /* 0x0001a00004047984 */ /* 0x000e620000000c00 */
[----:B------:R-:W-:Y:S02]  /*2fa0*/  PRMT R0, RZ, 0x654, R0 ;  /* 0x00000654ff007816 */ /* 0x000fe40000000000 */
[C---:B------:R-:W-:Y:S01]  /*2fb0*/  ISETP.NE.AND P1, PT, R11.reuse, 0x2, PT ;  /* 0x000000020b00780c */ /* 0x040fe20003f25270 */
[----:B------:R-:W-:Y:S01]  /*2fc0*/  @!PT LDS RZ, [RZ] ;  /* 0x00000000fffff984 */ /* 0x000fe20000000800 */
[----:B------:R-:W-:Y:S01]  /*2fd0*/  @!PT LDS RZ, [RZ] ;  /* 0x00000000fffff984 */ /* 0x000fe20000000800 */
[----:B------:R-:W-:Y:S01]  /*2fe0*/  @!PT LDS RZ, [RZ] ;  /* 0x00000000fffff984 */ /* 0x000fe20000000800 */
[----:B------:R-:W-:Y:S01]  /*2ff0*/  @!PT LDS RZ, [RZ] ;  /* 0x00000000fffff984 */ /* 0x000fe20000000800 */
[----:B------:R2:W-:Y:S06]  /*3000*/  MEMBAR.ALL.CTA ;  /* 0x0000000000007992 */ /* 0x0005ec0000008000 */
[----:B--2---:R-:W2:Y:S01]  /*3010*/  FENCE.VIEW.ASYNC.S ;  /* 0x00000000000073c6 */ /* 0x004ea20000000000 */
[----:B------:R-:W-:Y:S01]  /*3020*/  SEL R11, R11, RZ, P1 ;  /* 0x000000ff0b0b7207 */ /* 0x000fe20000800000 */
[----:B--2---:R2:W-:Y:S01]  /*3030*/  SYNCS.ARRIVE.TRANS64.RED.A1T0 RZ, [R0+URZ], RZ ;  /* 0x000000ff00ff79a7 */ /* 0x0045e200081004ff */
[----:B-1----:R-:W-:-:S02]  /*3040*/  LOP3.LUT P3, RZ, R6, 0x1, RZ, 0xc0, !PT ;  /* 0x0000000106ff7812 */ /* 0x002fc4000786c0ff */
[----:B------:R-:W-:-:S04]  /*3050*/  SEL R5, RZ, 0x1, P1 ;  /* 0x00000001ff057807 */ /* 0x000fc80000800000 */
[----:B------:R-:W-:Y:S02]  /*3060*/  LOP3.LUT R10, R10, R5, RZ, 0x3c, !PT ;  /* 0x000000050a0a7212 */ /* 0x000fe400078e3cff */
[----:B--2---:R-:W-:-:S04]  /*3070*/  SEL R0, RZ, 0x1, P0 ;  /* 0x00000001ff007807 */ /* 0x004fc80000000000 */
[----:B------:R-:W-:Y:S01]  /*3080*/  LOP3.LUT R9, R9, R0, RZ, 0x3c, !PT ;  /* 0x0000000009097212 */ /* 0x000fe200078e3cff */
[----:B------:R-:W-:Y:S06]  /*3090*/  @P3 BRA `(.L_x_55) ;  /* 0xfffffffc002c3947 */ /* 0x000fec000383ffff */
[----:B------:R-:W-:Y:S01]  /*30a0*/  ULEA UR5, UR6, UR37, 0x3 ;  /* 0x0000002506057291 */ /* 0x000fe2000f8e18ff */
[----:B------:R-:W-:-:S08]  /*30b0*/  SHF.L.U32 R3, R12, 0x1f, RZ ;  /* 0x0000001f0c037819 */ /* 0x000fd000000006ff */
[----:B------:R-:W1:Y:S02]  /*30c0*/  SYNCS.PHASECHK.TRANS64 P0, [UR5+0x140], R3 ;  /* 0x00014003ff0075a7 */ /* 0x000e640008001005 */
[----:B-1----:R-:W-:Y:S05]  /*30d0*/  @P0 BRA `(.L_x_56) ;  /* 0x0000000000080947 */ /* 0x002fea0003800000 */
[----:B------:R-:W1:Y:S02]  /*30e0*/  SYNCS.PHASECHK.TRANS64.TRYWAIT P0, [UR5+0x140], R3 ;  /* 0x00014003ff0075a7 */ /* 0x000e640008001105 */
[----:B-1----:R-:W-:Y:S05]  /*30f0*/  @!P0 BRA `(.L_x_57) ;  /* 0x0000008c00248947 */ /* 0x002fea0003800000 */
.L_x_56:
[----:B------:R-:W-:-:S04]  /*3100*/  UIADD3 UR4, UPT, UPT, UR6, 0x1, URZ ;  /* 0x0000000106047890 */ /* 0x000fc8000fffe0ff */
[----:B------:R-:W-:-:S04]  /*3110*/  UISETP.NE.AND UP0, UPT, UR4, 0x2, UPT ;  /* 0x000000020400788c */ /* 0x000fc8000bf05270 */
[----:B------:R-:W-:Y:S02]  /*3120*/  USEL UR7, URZ, 0x1, UP0 ;  /* 0x00000001ff077887 */ /* 0x000fe40008000000 */
[----:B------:R-:W-:-:S04]  /*3130*/  USEL UR4, UR4, URZ, UP0 ;  /* 0x000000ff04047287 */ /* 0x000fc80008000000 */
[----:B------:R-:W-:Y:S01]  /*3140*/  ULEA UR4, UR4, UR37, 0x3 ;  /* 0x0000002504047291 */ /* 0x000fe2000f8e18ff */
[----:B-1----:R-:W-:-:S04]  /*3150*/  LOP3.LUT R3, R12, UR7, RZ, 0x3c, !PT ;  /* 0x000000070c037c12 */ /* 0x002fc8000f8e3cff */
[----:B------:R-:W-:-:S04]  /*3160*/  SHF.L.U32 R0, R3, 0x1f, RZ ;  /* 0x0000001f03007819 */ /* 0x000fc800000006ff */
[----:B------:R-:W1:Y:S02]  /*3170*/  SYNCS.PHASECHK.TRANS64 P0, [UR4+0x140], R0 ;  /* 0x00014000ff0075a7 */ /* 0x000e640008001004 */
[----:B-1----:R-:W-:Y:S05]  /*3180*/  @P0 EXIT ;  /* 0x000000000000094d */ /* 0x002fea0003800000 */
[----:B------:R-:W-:Y:S02]  /*3190*/  SHF.L.U32 R3, R3, 0x1f, RZ ;  /* 0x0000001f03037819 */ /* 0x000fe400000006ff */
[----:B------:R-:W-:-:S07]  /*31a0*/  MOV R0, UR4 ;  /* 0x0000000400007c02 */ /* 0x000fce0008000f00 */
.L_x_58:
[----:B-1----:R1:W2:Y:S02]  /*31b0*/  SYNCS.PHASECHK.TRANS64.TRYWAIT P0, [R0+URZ+0x140], R3 ;  /* 0x00014003000075a7 */ /* 0x0022a400080011ff */
[----:B--2---:R-:W-:Y:S05]  /*31c0*/  @!P0 NANOSLEEP.SYNCS 0x989680 ;  /* 0x009896800000895d */ /* 0x004fea0003900000 */
[----:B------:R-:W2:Y:S02]  /*31d0*/  @!P0 SYNCS.PHASECHK.TRANS64 P0, [R0+URZ+0x140], R3 ;  /* 0x00014003000085a7 */ /* 0x000ea400080010ff */
[----:B--2---:R-:W-:Y:S05]  /*31e0*/  @P0 EXIT ;  /* 0x000000000000094d */ /* 0x004fea0003800000 */
[----:B------:R-:W-:Y:S05]  /*31f0*/  BRA `(.L_x_58) ;  /* 0xfffffffc00ec7947 */ /* 0x000fea000383ffff */
.L_x_51:
[----:B------:R-:W-:-:S09]  /*3200*/  UISETP.NE.AND UP1, UPT, UR8, URZ, UPT ;  /* 0x000000ff0800728c */ /* 0x000fd2000bf25270 */
[----:B------:R-:W-:Y:S05]  /*3210*/  BRA.U UP1, `(.L_x_59) ;  /* 0x0000000d01187547 */ /* 0x000fea000b800000 */
[----:B------:R-:W-:Y:S01]  /*3220*/  UMOV UR4, 0x40 ;  /* 0x0000004000047882 */ /* 0x000fe20000000000 */
[----:B------:R-:W-:Y:S01]  /*3230*/  NOP ;  /* 0x0000000000007918 */ /* 0x000fe20000000000 */
[----:B------:R-:W-:Y:S01]  /*3240*/  ULEA UR4, UR37, UR4, 0x18 ;  /* 0x0000000425047291 */ /* 0x000fe2000f8ec0ff */
[----:B------:R-:W-:Y:S02]  /*3250*/  UMOV UR5, 0x400 ;  /* 0x0000040000057882 */ /* 0x000fe40000000000 */
[----:B------:R-:W-:-:S06]  /*3260*/  ULEA UR37, UR37, UR5, 0x18 ;  /* 0x0000000525257291 */ /* 0x000fcc000f8ec0ff */
[----:B------:R-:W1:Y:S02]  /*3270*/  LDS.U8 R0, [UR4+0x1c] ;  /* 0x00001c04ff007984 */ /* 0x000e640008000000 */
[----:B-1----:R-:W-:-:S13]  /*3280*/  ISETP.NE.AND P0, PT, R0, RZ, PT ;  /* 0x000000ff0000720c */ /* 0x002fda0003f05270 */
[----:B------:R-:W-:Y:S05]  /*3290*/  @P0 BRA `(.L_x_60) ;  /* 0x0000000000580947 */ /* 0x000fea0003800000 */
[----:B------:R-:W-:-:S13]  /*32a0*/  ELECT P0, URZ, PT ;  /* 0x0000000000ff782f */ /* 0x000fda0003800000 */
[----:B------:R-:W-:Y:S05]  /*32b0*/  @!P0 BRA `(.L_x_61) ;  /* 0x0000000000608947 */ /* 0x000fea0003800000 */
[----:B------:R-:W-:Y:S01]  /*32c0*/  UMOV UR5, 0x10 ;  /* 0x0000001000057882 */ /* 0x000fe20000000000 */
[----:B------:R-:W-:Y:S01]  /*32d0*/  HFMA2 R0, -RZ, RZ, 0, 5.9604644775390625e-08 ;  /* 0x00000001ff007431 */ /* 0x000fe200000001ff */
[----:B------:R-:W-:-:S03]  /*32e0*/  MOV R2, 0xffff ;  /* 0x0000ffff00027802 */ /* 0x000fc60000000f00 */
[----:B------:R-:W-:Y:S04]  /*32f0*/  DEPBAR.LE SB1, 0x36 ;  /* 0x00009d800000791a */ /* 0x000fe80000000000 */
[----:B------:R-:W1:Y:S02]  /*3300*/  UTCATOMSWS.FIND_AND_SET.ALIGN UP0, UR5, UR5 ;  /* 0x00000005000575e3 */ /* 0x000e640008000800 */
[----:B-1----:R-:W-:Y:S01]  /*3310*/  MOV R3, UR5 ;  /* 0x0000000500037c02 */ /* 0x002fe20008000f00 */
[----:B------:R-:W-:Y:S06]  /*3320*/  BRA.U UP0, `(.L_x_62) ;  /* 0x0000000100187547 */ /* 0x000fec000b800000 */
.L_x_63:
[----:B------:R-:W-:Y:S05]  /*3330*/  NANOSLEEP 0x64 ;  /* 0x000000640000795d */ /* 0x000fea0003800000 */
[----:B------:R-:W-:-:S05]  /*3340*/  UMOV UR5, 0x10 ;  /* 0x0000001000057882 */ /* 0x000fca0000000000 */
[----:B------:R-:W-:Y:S04]  /*3350*/  DEPBAR.LE SB1, 0x36 ;  /* 0x00009d800000791a */ /* 0x000fe80000000000 */
[----:B------:R-:W1:Y:S02]  /*3360*/  UTCATOMSWS.FIND_AND_SET.ALIGN UP0, UR5, UR5 ;  /* 0x00000005000575e3 */ /* 0x000e640008000800 */
[----:B-1----:R-:W-:Y:S01]  /*3370*/  MOV R3, UR5 ;  /* 0x0000000500037c02 */ /* 0x002fe20008000f00 */
[----:B------:R-:W-:Y:S05]  /*3380*/  BRA.U !UP0, `(.L_x_63) ;  /* 0xfffffffd08e87547 */ /* 0x000fea000b83ffff */
.L_x_62:
[-C--:B------:R-:W-:Y:S02]  /*3390*/  SHF.L.U32 R2, R2, R3.reuse, RZ ;  /* 0x0000000302027219 */ /* 0x080fe400000006ff */
[----:B------:R-:W-:Y:S01]  /*33a0*/  SHF.L.U32 R0, R0, R3, RZ ;  /* 0x0000000300007219 */ /* 0x000fe200000006ff */
[----:B------:R-:W-:Y:S02]  /*33b0*/  IMAD.SHL.U32 R3, R3, 0x20, RZ ;  /* 0x0000002003037824 */ /* 0x000fe400078e00ff */
[----:B------:R1:W-:Y:S04]  /*33c0*/  ATOMS.OR RZ, [UR4+0x14], R2 ;  /* 0x00001402ffff798c */ /* 0x0003e8000b000004 */
[----:B------:R1:W-:Y:S04]  /*33d0*/  ATOMS.OR RZ, [UR4+0x18], R0 ;  /* 0x00001800ffff798c */ /* 0x0003e8000b000004 */
[----:B------:R1:W-:Y:S01]  /*33e0*/  STS [UR37+0x1c0], R3 ;  /* 0x0001c003ff007988 */ /* 0x0003e20008000825 */
[----:B------:R-:W-:Y:S05]  /*33f0*/  BRA `(.L_x_61) ;  /* 0x0000000000107947 */ /* 0x000fea0003800000 */
.L_x_60:
[----:B------:R-:W-:Y:S02]  /*3400*/  MOV R0, 0xffffffff ;  /* 0xffffffff00007802 */ /* 0x000fe40000000f00 */
[----:B------:R-:W-:-:S03]  /*3410*/  MOV R2, 0x3440 ;  /* 0x0000344000027802 */ /* 0x000fc60000000f00 */
[----:B------:R1:W-:Y:S04]  /*3420*/  STS [UR37+0x1c0], R0 ;  /* 0x0001c000ff007988 */ /* 0x0003e80008000825 */
[----:B-1-3-5:R-:W-:Y:S05]  /*3430*/  CALL.REL.NOINC `($__internal_1_$__cuda_sm10x_tcgen05_guardrail_trap_phase_invalid_during_alloc) ;  /* 0x0000009000387944 */ /* 0x02afea0003c00000 */
.L_x_61:
[----:B------:R-:W-:Y:S05]  /*3440*/  WARPSYNC.ALL ;  /* 0x0000000000007948 */ /* 0x000fea0003800000 */
[----:B------:R-:W2:Y:S01]  /*3450*/  S2UR UR6, SR_CgaCtaId ;  /* 0x00000000000679c3 */ /* 0x000ea20000008800 */
[----:B------:R-:W-:Y:S01]  /*3460*/  UMOV UR4, 0x400 ;  /* 0x0000040000047882 */ /* 0x000fe20000000000 */
[----:B------:R-:W-:-:S06]  /*3470*/  NOP ;  /* 0x0000000000007918 */ /* 0x000fcc0000000000 */
[----:B------:R-:W-:Y:S06]  /*3480*/  BAR.ARV 0x6, 0xa0 ;  /* 0x0182800000007b1d */ /* 0x000fec0000002000 */
[----:B------:R-:W4:Y:S01]  /*3490*/  LDCU UR7, c[0x0][0x38c] ;  /* 0x00007180ff0777ac */ /* 0x000f220008000800 */
[----:B------:R-:W-:Y:S01]  /*34a0*/  IMAD.MOV.U32 R11, RZ, RZ, 0x1 ;  /* 0x00000001ff0b7424 */ /* 0x000fe200078e00ff */
[----:B------:R-:W-:Y:S01]  /*34b0*/  CS2R R8, SRZ ;  /* 0x0000000000087805 */ /* 0x000fe2000001ff00 */
[----:B------:R-:W-:Y:S01]  /*34c0*/  IMAD.MOV.U32 R10, RZ, RZ, RZ ;  /* 0x000000ffff0a7224 */ /* 0x000fe200078e00ff */
[----:B------:R-:W-:Y:S01]  /*34d0*/  UMOV UR17, URZ ;  /* 0x000000ff00117c82 */ /* 0x000fe20008000000 */
[----:B------:R-:W-:Y:S01]  /*34e0*/  UMOV UR16, URZ ;  /* 0x000000ff00107c82 */ /* 0x000fe20008000000 */
[----:B------:R-:W-:Y:S01]  /*34f0*/  UMOV UR20, 0x0 ;  /* 0x0000000000147882 */ /* 0x000fe20000000000 */
[----:B------:R-:W-:Y:S01]  /*3500*/  UMOV UR21, 0x8418010 ;  /* 0x0841801000157882 */ /* 0x000fe20000000000 */
[----:B--2---:R-:W-:Y:S01]  /*3510*/  ULEA UR6, UR6, UR4, 0x18 ;  /* 0x0000000406067291 */ /* 0x004fe2000f8ec0ff */
[----:B------:R-:W2:Y:S03]  /*3520*/  LDCU UR4, c[0x0][0x38c] ;  /* 0x00007180ff0477ac */ /* 0x000ea60008000800 */
[----:B------:R-:W-:-:S02]  /*3530*/  UIADD3 UR11, UPT, UPT, UR6, 0x1a400, URZ ;  /* 0x0001a400060b7890 */ /* 0x000fc4000fffe0ff */
[----:B----4-:R-:W-:-:S03]  /*3540*/  UIADD3 UR7, UPT, UPT, UR7, 0x1f, URZ ;  /* 0x0000001f07077890 */ /* 0x010fc6000fffe0ff */
[----:B-1----:R-:W1:Y:S01]  /*3550*/  LDS R0, [UR6+0x1c0] ;  /* 0x0001c006ff007984 */ /* 0x002e620008000800 */
[----:B------:R-:W-:Y:S02]  /*3560*/  UIADD3 UR18, UPT, UPT, UR6, 0xc400, URZ ;  /* 0x0000c40006127890 */ /* 0x000fe4000fffe0ff */
[----:B------:R-:W-:Y:S02]  /*3570*/  USHF.R.S32.HI UR5, URZ, 0x1f, UR7 ;  /* 0x0000001fff057899 */ /* 0x000fe40008011407 */
[----:B------:R-:W-:Y:S02]  /*3580*/  USHF.R.U32.HI UR11, URZ, 0x4, UR11 ;  /* 0x00000004ff0b7899 */ /* 0x000fe4000801160b */
[----:B------:R-:W-:Y:S02]  /*3590*/  ULEA.HI UR5, UR5, UR7, URZ, 0x5 ;  /* 0x0000000705057291 */ /* 0x000fe4000f8f28ff */
[----:B------:R-:W-:Y:S02]  /*35a0*/  USHF.R.U32.HI UR18, URZ, 0x4, UR18 ;  /* 0x00000004ff127899 */ /* 0x000fe40008011612 */
[----:B------:R-:W-:-:S02]  /*35b0*/  USHF.R.S32.HI UR5, URZ, 0x5, UR5 ;  /* 0x00000005ff057899 */ /* 0x000fc40008011405 */
[----:B------:R-:W-:Y:S02]  /*35c0*/  ULOP3.LUT UR11, UR11, 0x3fff, URZ, 0xc0, !UPT ;  /* 0x00003fff0b0b7892 */ /* 0x000fe4000f8ec0ff */
[----:B------:R-:W-:Y:S02]  /*35d0*/  UISETP.LT.AND UP0, UPT, UR5, 0x1, UPT ;  /* 0x000000010500788c */ /* 0x000fe4000bf01270 */
[----:B------:R-:W-:Y:S02]  /*35e0*/  ULOP3.LUT UR18, UR18, 0x3fff, URZ, 0xc0, !UPT ;  /* 0x00003fff12127892 */ /* 0x000fe4000f8ec0ff */
[----:B------:R-:W-:Y:S02]  /*35f0*/  USEL UR10, UR5, 0x1, !UP0 ;  /* 0x00000001050a7887 */ /* 0x000fe4000c000000 */
[----:B------:R-:W-:Y:S02]  /*3600*/  ULOP3.LUT UR11, UR11, 0x1000000, URZ, 0xfc, !UPT ;  /* 0x010000000b0b7892 */ /* 0x000fe4000f8efcff */
[----:B------:R-:W-:-:S02]  /*3610*/  UIADD3 UR10, UPT, UPT, -UR10, URZ, URZ ;  /* 0x000000ff0a0a7290 */ /* 0x000fc4000fffe1ff */
[----:B--2---:R-:W-:Y:S01]  /*3620*/  UISETP.GE.AND UP3, UPT, UR4, 0x1, UPT ;  /* 0x000000010400788c */ /* 0x004fe2000bf66270 */
[----:B-1----:R-:W-:-:S15]  /*3630*/  R2UR UR19, R0 ;  /* 0x00000000001372ca */ /* 0x002fde00000e0000 */
.L_x_70:
[----:B------:R-:W-:Y:S02]  /*3640*/  LEA R0, R10, UR6, 0x3 ;  /* 0x000000060a007c11 */ /* 0x000fe4000f8e18ff */
[----:B------:R-:W-:Y:S02]  /*3650*/  SHF.L.U32 R5, R9, 0x1f, RZ ;  /* 0x0000001f09057819 */ /* 0x000fe400000006ff */
[----:B------:R-:W-:Y:S01]  /*3660*/  PLOP3.LUT P0, PT, PT, PT, UP3, 0x80, 0x8 ;  /* 0x000000000008781c */ /* 0x000fe20003f0f038 */
[----:B------:R-:W-:Y:S01]  /*3670*/  VIADD R3, R0, 0x140 ;  /* 0x0000014000037836 */ /* 0x000fe20000000000 */
[----:B-1----:R-:W1:Y:S02]  /*3680*/  SYNCS.PHASECHK.TRANS64.TRYWAIT P1, [R0+URZ+0x130], R5 ;  /* 0x00013005000075a7 */ /* 0x002e6400080211ff */
[----:B-1--4-:R-:W-:Y:S09]  /*3690*/  @!P1 BRA `(.L_x_64) ;  /* 0x0000008400d49947 */ /* 0x012ff20003800000 */
.L_x_172:
[----:B------:R-:W-:Y:S01]  /*36a0*/  LEA R4, R10, UR6, 0x4 ;  /* 0x000000060a047c11 */ /* 0x000fe2000f8e20ff */
[----:B------:R-:W-:Y:S01]  /*36b0*/  @UP3 ULEA UR4, UR16, UR6, 0x3 ;  /* 0x0000000610043291 */ /* 0x000fe2000f8e18ff */
[----:B------:R-:W-:Y:S01]  /*36c0*/  PLOP3.LUT P2, PT, PT, PT, PT, 0x80, 0x8 ;  /* 0x000000000008781c */ /* 0x000fe20003f4f070 */
[----:B------:R-:W-:Y:S01]  /*36d0*/  ULEA UR9, UR17, UR6, 0x3 ;  /* 0x0000000611097291 */ /* 0x000fe2000f8e18ff */
[----:B------:R-:W-:Y:S02]  /*36e0*/  PRMT R3, RZ, 0x654, R3 ;  /* 0x00000654ff037816 */ /* 0x000fe40000000003 */
[----:B-1----:R-:W1:Y:S01]  /*36f0*/  LDS.128 R4, [R4+0x1a0] ;  /* 0x0001a00004047984 */ /* 0x002e620000000c00 */
[----:B------:R-:W-:Y:S02]  /*3700*/  @P0 SHF.L.U32 R2, R8, 0x1f, RZ ;  /* 0x0000001f08020819 */ /* 0x000fe400000006ff */
[----:B------:R-:W-:Y:S01]  /*3710*/  SHF.L.U32 R0, R11, 0x1f, RZ ;  /* 0x0000001f0b007819 */ /* 0x000fe200000006ff */
[----:B------:R-:W-:Y:S01]  /*3720*/  @!PT LDS RZ, [RZ] ;  /* 0x00000000fffff984 */ /* 0x000fe20000000800 */
[----:B------:R-:W-:Y:S01]  /*3730*/  @!PT LDS RZ, [RZ] ;  /* 0x00000000fffff984 */ /* 0x000fe20000000800 */
[----:B------:R-:W-:Y:S01]  /*3740*/  @!PT LDS RZ, [RZ] ;  /* 0x00000000fffff984 */ /* 0x000fe20000000800 */
[----:B------:R-:W-:Y:S01]  /*3750*/  @!PT LDS RZ, [RZ] ;  /* 0x00000000fffff984 */ /* 0x000fe20000000800 */
[----:B------:R2:W-:Y:S06]  /*3760*/  MEMBAR.ALL.CTA ;  /* 0x0000000000007992 */ /* 0x0005ec0000008000 */
[----:B--2---:R-:W2:Y:S02]  /*3770*/  FENCE.VIEW.ASYNC.S ;  /* 0x00000000000073c6 */ /* 0x004ea40000000000 */
[----:B--2---:R2:W-:Y:S01]  /*3780*/  SYNCS.ARRIVE.TRANS64.RED.A1T0 RZ, [R3+URZ], RZ ;  /* 0x000000ff03ff79a7 */ /* 0x0045e200081004ff */
[----:B------:R2:W4:Y:S01]  /*3790*/  @P0 SYNCS.PHASECHK.TRANS64.TRYWAIT P2, [UR4], R2 ;  /* 0x00000002ff0005a7 */ /* 0x0005220008041104 */
[----:B-1----:R-:W-:Y:S01]  /*37a0*/  LOP3.LUT P1, RZ, R6, 0x1, RZ, 0xc0, !PT ;  /* 0x0000000106ff7812 */ /* 0x002fe2000782c0ff */
[----:B------:R-:W1:Y:S02]  /*37b0*/  SYNCS.PHASECHK.TRANS64.TRYWAIT P0, [UR9+0x160], R0 ;  /* 0x00016000ff0075a7 */ /* 0x000e640008001109 */
[----:B-12-4-:R-:W-:Y:S10]  /*37c0*/  @!P0 BRA `(.L_x_65) ;  /* 0x00000084009c8947 */ /* 0x016ff40003800000 */
.L_x_174:
[----:B------:R-:W-:Y:S01]  /*37d0*/  IADD3 R10, PT, PT, R10, 0x1, RZ ;  /* 0x000000010a0a7810 */ /* 0x000fe20007ffe0ff */
[----:B------:R-:W-:Y:S06]  /*37e0*/  BRA.U !UP3, `(.L_x_66) ;  /* 0x000000010b8c7547 */ /* 0x000fec000b800000 */
[----:B------:R-:W-:Y:S02]  /*37f0*/  ULEA UR8, UR17, UR19, 0x8 ;  /* 0x0000001311087291 */ /* 0x000fe4000f8e40ff */
[----:B------:R-:W-:Y:S01]  /*3800*/  UPLOP3.LUT UP4, UPT, UPT, UPT, UPT, 0x40, 0x4 ;  /* 0x000000000004789c */ /* 0x000fe20003f8e870 */
[----:B------:R-:W-:Y:S01]  /*3810*/  UMOV UR15, UR10 ;  /* 0x0000000a000f7c82 */ /* 0x000fe20008000000 */
[----:B------:R-:W-:Y:S01]  /*3820*/  UMOV UR14, UR5 ;  /* 0x00000005000e7c82 */ /* 0x000fe20008000000 */
[----:B------:R-:W-:-:S08]  /*3830*/  UMOV UR13, UR16 ;  /* 0x00000010000d7c82 */ /* 0x000fd00008000000 */
.L_x_69:
[----:B------:R-:W-:Y:S02]  /*3840*/  UIADD3 UR15, UPT, UPT, UR15, 0x1, URZ ;  /* 0x000000010f0f7890 */ /* 0x000fe4000fffe0ff */
[----:B--2---:R-:W-:Y:S02]  /*3850*/  ULEA UR7, UR13, UR6, 0x3 ;  /* 0x000000060d077291 */ /* 0x004fe4000f8e18ff */
[----:B------:R-:W-:Y:S01]  /*3860*/  UISETP.NE.AND UP0, UPT, UR15, URZ, UPT ;  /* 0x000000ff0f00728c */ /* 0x000fe2000bf05270 */
[----:B----4-:R-:W-:Y:S10]  /*3870*/  @P2 BRA `(.L_x_67) ;  /* 0x00000000000c2947 */ /* 0x010ff40003800000 */
[----:B-1----:R-:W-:Y:S04]  /*3880*/  SHF.L.U32 R3, R8, 0x1f, RZ ;  /* 0x0000001f08037819 */ /* 0x002fe800000006ff */
[----:B------:R-:W1:Y:S02]  /*3890*/  SYNCS.PHASECHK.TRANS64.TRYWAIT P0, [UR7], R3 ;  /* 0x00000003ff0075a7 */ /* 0x000e640008001107 */
[----:B-1----:R-:W-:Y:S05]  /*38a0*/  @!P0 BRA `(.L_x_68) ;  /* 0x00000084007c8947 */ /* 0x002fea0003800000 */
.L_x_67:
[----:B------:R-:W-:Y:S01]  /*38b0*/  UISETP.NE.AND UP1, UPT, UR14, 0x1, UPT ;  /* 0x000000010e00788c */ /* 0x000fe2000bf25270 */
[----:B------:R-:W-:Y:S01]  /*38c0*/  PLOP3.LUT P2, PT, PT, PT, PT, 0x80, 0x8 ;  /* 0x000000000008781c */ /* 0x000fe20003f4f070 */
[----:B------:R-:W-:Y:S02]  /*38d0*/  UIADD3 UR16, UPT, UPT, UR13, 0x1, URZ ;  /* 0x000000010d107890 */ /* 0x000fe4000fffe0ff */
[----:B------:R-:W-:Y:S02]  /*38e0*/  ULEA UR22, UR13, UR11, 0x9 ;  /* 0x0000000b0d167291 */ /* 0x000fe4000f8e48ff */
[----:B------:R-:W-:Y:S01]  /*38f0*/  UISETP.NE.AND UP2, UPT, UR16, 0xe, UPT ;  /* 0x0000000e1000788c */ /* 0x000fe2000bf45270 */
[----:B------:R-:W-:Y:S01]  /*3900*/  PLOP3.LUT P0, PT, PT, PT, UP1, 0x80, 0x8 ;  /* 0x000000000008781c */ /* 0x000fe20003f0f018 */
[----:B------:R-:W-:Y:S02]  /*3910*/  UIADD3 UR7, UPT, UPT, UR7, 0x70, URZ ;  /* 0x0000007007077890 */ /* 0x000fe4000fffe0ff */
[----:B------:R-:W-:Y:S02]  /*3920*/  USEL UR12, URZ, 0x1, UP2 ;  /* 0x00000001ff0c7887 */ /* 0x000fe40009000000 */
[----:B------:R-:W-:Y:S01]  /*3930*/  USEL UR16, UR16, URZ, UP2 ;  /* 0x000000ff10107287 */ /* 0x000fe20009000000 */
[----:B------:R-:W-:Y:S01]  /*3940*/  UMOV UR23, 0x40004040 ;  /* 0x4000404000177882 */ /* 0x000fe20000000000 */
[----:B------:R-:W-:Y:S02]  /*3950*/  UMOV UR25, 0x40004040 ;  /* 0x4000404000197882 */ /* 0x000fe40000000000 */
[----:B------:R-:W-:Y:S01]  /*3960*/  @UP1 ULEA UR4, UR16, UR6, 0x3 ;  /* 0x0000000610041291 */ /* 0x000fe2000f8e18ff */
[----:B------:R-:W-:Y:S01]  /*3970*/  LOP3.LUT R8, R8, UR12, RZ, 0x3c, !PT ;  /* 0x0000000c08087c12 */ /* 0x000fe2000f8e3cff */
[----:B------:R-:W-:Y:S03]  /*3980*/  UIADD3 UR14, UPT, UPT, UR14, -0x1, URZ ;  /* 0xffffffff0e0e7890 */ /* 0x000fe6000fffe0ff */
[----:B-1----:R-:W-:Y:S04]  /*3990*/  @P0 SHF.L.U32 R0, R8, 0x1f, RZ ;  /* 0x0000001f08000819 */ /* 0x002fe800000006ff */
[----:B------:R2:W4:Y:S01]  /*39a0*/  @P0 SYNCS.PHASECHK.TRANS64.TRYWAIT P2, [UR4], R0 ;  /* 0x00000000ff0005a7 */ /* 0x0005220008041104 */
[----:B------:R-:W-:Y:S03]  /*39b0*/  USHF.L.U32 UR4, UR13, 0x8, URZ ;  /* 0x000000080d047899 */ /* 0x000fe600080006ff */
[----:B------:R-:W-:Y:S01]  /*39c0*/  UMOV UR13, UR16 ;  /* 0x00000010000d7c82 */ /* 0x000fe20008000000 */
[----:B------:R-:W-:Y:S09]  /*39d0*/  UIADD3 UR24, UPT, UPT, UR18, UR4, URZ ;  /* 0x0000000412187290 */ /* 0x000ff2000fffe0ff */
[----:B------:R2:W-:Y:S01]  /*39e0*/  UTCQMMA gdesc[UR24], gdesc[UR22], tmem[UR8], tmem[UR20], idesc[UR21], UP4 ;  /* 0x00ff1416180075ea */ /* 0x0005e2000a000308 */
[----:B------:R-:W-:Y:S01]  /*39f0*/  UPLOP3.LUT UP4, UPT, UPT, UPT, UPT, 0x80, 0x8 ;  /* 0x000000000008789c */ /* 0x000fe20003f8f070 */
[----:B------:R2:W-:Y:S01]  /*3a00*/  UTCBAR [UR7], URZ ;  /* 0x000000ff070073e9 */ /* 0x0005e200080000ff */
[----:B------:R-:W-:Y:S09]  /*3a10*/  BRA.U UP0, `(.L_x_69) ;  /* 0xfffffffd00887547 */ /* 0x000ff2000b83ffff */
.L_x_66:
[----:B------:R-:W-:Y:S01]  /*3a20*/  UIADD3 UR17, UPT, UPT, UR17, 0x1, URZ ;  /* 0x0000000111117890 */ /* 0x000fe2000fffe0ff */
[C---:B------:R-:W-:Y:S01]  /*3a30*/  ISETP.NE.AND P0, PT, R10.reuse, 0x2, PT ;  /* 0x000000020a00780c */ /* 0x040fe20003f05270 */
[----:B------:R-:W-:Y:S02]  /*3a40*/  UIADD3 UR9, UPT, UPT, UR9, 0x150, URZ ;  /* 0x0000015009097890 */ /* 0x000fe4000fffe0ff */
[----:B------:R-:W-:Y:S01]  /*3a50*/  UISETP.NE.AND UP0, UPT, UR17, 0x2, UPT ;  /* 0x000000021100788c */ /* 0x000fe2000bf05270 */
[----:B-12---:R-:W-:Y:S02]  /*3a60*/  SEL R0, RZ, 0x1, P0 ;  /* 0x00000001ff007807 */ /* 0x006fe40000000000 */
[----:B------:R-:W-:Y:S01]  /*3a70*/  SEL R10, R10, RZ, P0 ;  /* 0x000000ff0a0a7207 */ /* 0x000fe20000000000 */
[----:B------:R-:W-:Y:S01]  /*3a80*/  USEL UR4, URZ, 0x1, UP0 ;  /* 0x00000001ff047887 */ /* 0x000fe20008000000 */
[----:B------:R-:W-:Y:S01]  /*3a90*/  LOP3.LUT R9, R9, R0, RZ, 0x3c, !PT ;  /* 0x0000000009097212 */ /* 0x000fe200078e3cff */
[----:B------:R-:W-:Y:S01]  /*3aa0*/  USEL UR17, UR17, URZ, UP0 ;  /* 0x000000ff11117287 */ /* 0x000fe20008000000 */
[----:B------:R1:W-:Y:S03]  /*3ab0*/  UTCBAR [UR9], URZ ;  /* 0x000000ff090073e9 */ /* 0x0003e600080000ff */
[----:B------:R-:W-:Y:S01]  /*3ac0*/  LOP3.LUT R11, R11, UR4, RZ, 0x3c, !PT ;  /* 0x000000040b0b7c12 */ /* 0x000fe2000f8e3cff */
[----:B------:R-:W-:Y:S07]  /*3ad0*/  @P1 BRA `(.L_x_70) ;  /* 0xfffffff800d81947 */ /* 0x000fee000383ffff */
[----:B------:R-:W2:Y:S01]  /*3ae0*/  S2UR UR4, SR_CgaCtaId ;  /* 0x00000000000479c3 */ /* 0x000ea20000008800 */
[----:B------:R-:W-:Y:S01]  /*3af0*/  ELECT P0, URZ, PT ;  /* 0x0000000000ff782f */ /* 0x000fe20003800000 */
[----:B------:R-:W-:Y:S01]  /*3b00*/  IMAD.MOV.U32 R0, RZ, RZ, 0x1 ;  /* 0x00000001ff007424 */ /* 0x000fe200078e00ff */
[----:B------:R-:W-:Y:S01]  /*3b10*/  UIADD3 UR6, UPT, UPT, UR6, 0x160, URZ ;  /* 0x0000016006067890 */ /* 0x000fe2000fffe0ff */
[----:B------:R-:W-:Y:S01]  /*3b20*/  SHF.L.U32 R3, R11, 0x1f, RZ ;  /* 0x0000001f0b037819 */ /* 0x000fe200000006ff */
[----:B------:R-:W-:-:S03]  /*3b30*/  UMOV UR5, 0x40 ;  /* 0x0000004000057882 */ /* 0x000fc60000000000 */
[----:B------:R-:W-:Y:S01]  /*3b40*/  UVIRTCOUNT.DEALLOC.SMPOOL 0x80 ;  /* 0x000000800000784c */ /* 0x000fe20000000000 */
[----:B--2---:R-:W-:Y:S02]  /*3b50*/  ULEA UR4, UR4, UR5, 0x18 ;  /* 0x0000000504047291 */ /* 0x004fe4000f8ec0ff */
[----:B------:R-:W-:-:S07]  /*3b60*/  ULEA UR5, UR17, UR6, 0x3 ;  /* 0x0000000611057291 */ /* 0x000fce000f8e18ff */
[----:B------:R2:W-:Y:S02]  /*3b70*/  @P0 STS.U8 [UR4+0x1c], R0 ;  /* 0x00001c00ff000988 */ /* 0x0005e40008000004 */
[----:B------:R-:W3:Y:S02]  /*3b80*/  SYNCS.PHASECHK.TRANS64.TRYWAIT P0, [UR5], R3 ;  /* 0x00000003ff0075a7 */ /* 0x000ee40008001105 */
[----:B--23--:R-:W-:Y:S05]  /*3b90*/  @!P0 BRA `(.L_x_71) ;  /* 0x0000008000d88947 */ /* 0x00cfea0003800000 */
.L_x_177:
[----:B------:R-:W-:-:S04]  /*3ba0*/  UIADD3 UR7, UPT, UPT, UR17, 0x1, URZ ;  /* 0x0000000111077890 */ /* 0x000fc8000fffe0ff */
[----:B------:R-:W-:-:S04]  /*3bb0*/  UISETP.NE.AND UP0, UPT, UR7, 0x2, UPT ;  /* 0x000000020700788c */ /* 0x000fc8000bf05270 */
[----:B------:R-:W-:Y:S02]  /*3bc0*/  USEL UR5, URZ, 0x1, UP0 ;  /* 0x00000001ff057887 */ /* 0x000fe40008000000 */
[----:B------:R-:W-:-:S04]  /*3bd0*/  USEL UR7, UR7, URZ, UP0 ;  /* 0x000000ff07077287 */ /* 0x000fc80008000000 */
[----:B------:R-:W-:Y:S01]  /*3be0*/  ULEA UR7, UR7, UR6, 0x3 ;  /* 0x0000000607077291 */ /* 0x000fe2000f8e18ff */
[----:B--2---:R-:W-:-:S04]  /*3bf0*/  LOP3.LUT R3, R11, UR5, RZ, 0x3c, !PT ;  /* 0x000000050b037c12 */ /* 0x004fc8000f8e3cff */
[----:B------:R-:W-:-:S04]  /*3c00*/  SHF.L.U32 R3, R3, 0x1f, RZ ;  /* 0x0000001f03037819 */ /* 0x000fc800000006ff */
[----:B------:R-:W2:Y:S02]  /*3c10*/  SYNCS.PHASECHK.TRANS64.TRYWAIT P0, [UR7], R3 ;  /* 0x00000003ff0075a7 */ /* 0x000ea40008001107 */
[----:B--2---:R-:W-:Y:S05]  /*3c20*/  @!P0 BRA `(.L_x_72) ;  /* 0x0000008000cc8947 */ /* 0x004fea0003800000 */
.L_x_179:
[----:B------:R-:W-:Y:S01]  /*3c30*/  NOP ;  /* 0x0000000000007918 */ /* 0x000fe20000000000 */
[----:B--2---:R-:W2:Y:S01]  /*3c40*/  LDS R0, [UR4+0x14] ;  /* 0x00001404ff007984 */ /* 0x004ea20008000800 */
[----:B------:R-:W-:Y:S01]  /*3c50*/  ULOP3.LUT UR6, UR19, 0xffff, URZ, 0xc0, !UPT ;  /* 0x0000ffff13067892 */ /* 0x000fe2000f8ec0ff */
[----:B------:R-:W-:Y:S01]  /*3c60*/  UMOV UR8, 0xffff ;  /* 0x0000ffff00087882 */ /* 0x000fe20000000000 */
[----:B------:R-:W-:Y:S02]  /*3c70*/  UMOV UR5, 0x1 ;  /* 0x0000000100057882 */ /* 0x000fe40000000000 */
[----:B------:R-:W-:-:S04]  /*3c80*/  USHF.R.U32.HI UR6, URZ, 0x5, UR6 ;  /* 0x00000005ff067899 */ /* 0x000fc80008011606 */
[----:B------:R-:W-:Y:S02]  /*3c90*/  USHF.L.U32 UR8, UR8, UR6, URZ ;  /* 0x0000000608087299 */ /* 0x000fe400080006ff */
[----:B------:R-:W-:-:S04]  /*3ca0*/  USHF.L.U32 UR5, UR5, UR6, URZ ;  /* 0x0000000605057299 */ /* 0x000fc800080006ff */
[----:B--2---:R-:W-:-:S04]  /*3cb0*/  LOP3.LUT R0, R0, UR8, RZ, 0xc0, !PT ;  /* 0x0000000800007c12 */ /* 0x004fc8000f8ec0ff */
[----:B------:R-:W-:-:S13]  /*3cc0*/  ISETP.NE.AND P0, PT, R0, UR8, PT ;  /* 0x0000000800007c0c */ /* 0x000fda000bf05270 */
[----:B------:R-:W-:Y:S05]  /*3cd0*/  @P0 BRA `(.L_x_73) ;  /* 0x0000000000580947 */ /* 0x000fea0003800000 */
[----:B------:R-:W2:Y:S02]  /*3ce0*/  LDS R0, [UR4+0x18] ;  /* 0x00001804ff007984 */ /* 0x000ea40008000800 */
[----:B--2---:R-:W-:-:S04]  /*3cf0*/  LOP3.LUT R0, R0, UR5, RZ, 0xc0, !PT ;  /* 0x0000000500007c12 */ /* 0x004fc8000f8ec0ff */
[----:B------:R-:W-:-:S13]  /*3d00*/  ISETP.NE.AND P0, PT, R0, UR5, PT ;  /* 0x0000000500007c0c */ /* 0x000fda000bf05270 */
[----:B------:R-:W-:Y:S05]  /*3d10*/  @P0 BRA `(.L_x_74) ;  /* 0x00000000003c0947 */ /* 0x000fea0003800000 */
[----:B------:R-:W2:Y:S01]  /*3d20*/  S2R R2, SR_LANEID ;  /* 0x0000000000027919 */ /* 0x000ea20000000000 */
[----:B------:R-:W-:Y:S01]  /*3d30*/  ULOP3.LUT UR8, URZ, UR8, URZ, 0x33, !UPT ;  /* 0x00000008ff087292 */ /* 0x000fe2000f8e33ff */
[----:B------:R-:W-:Y:S01]  /*3d40*/  LOP3.LUT R4, RZ, UR5, RZ, 0x33, !PT ;  /* 0x00000005ff047c12 */ /* 0x000fe2000f8e33ff */
[----:B------:R-:W-:Y:S02]  /*3d50*/  VOTEU.ANY UR7, UPT, PT ;  /* 0x0000000000077886 */ /* 0x000fe400038e0100 */
[----:B------:R-:W-:Y:S01]  /*3d60*/  UFLO.U32 UR7, UR7 ;  /* 0x00000007000772bd */ /* 0x000fe200080e0000 */
[----:B------:R-:W3:Y:S01]  /*3d70*/  REDUX UR5, R4 ;  /* 0x00000000040573c4 */ /* 0x000ee20000000000 */
[----:B------:R-:W-:-:S06]  /*3d80*/  IMAD.U32 R0, RZ, RZ, UR8 ;  /* 0x00000008ff007e24 */ /* 0x000fcc000f8e00ff */
[----:B------:R1:W-:Y:S01]  /*3d90*/  UTCATOMSWS.AND URZ, UR8 ;  /* 0x0000000800ff79e3 */ /* 0x0003e20008000000 */
[----:B------:R-:W4:Y:S01]  /*3da0*/  REDUX UR6, R0 ;  /* 0x00000000000673c4 */ /* 0x000f220000000000 */
[----:B--2---:R-:W-:Y:S01]  /*3db0*/  ISETP.EQ.U32.AND P0, PT, R2, UR7, PT ;  /* 0x0000000702007c0c */ /* 0x004fe2000bf02070 */
[----:B---3--:R-:W-:Y:S01]  /*3dc0*/  IMAD.U32 R2, RZ, RZ, UR5 ;  /* 0x00000005ff027e24 */ /* 0x008fe2000f8e00ff */
[----:B----4-:R-:W-:-:S11]  /*3dd0*/  MOV R3, UR6 ;  /* 0x0000000600037c02 */ /* 0x010fd60008000f00 */
[----:B------:R1:W-:Y:S04]  /*3de0*/  @P0 ATOMS.AND RZ, [UR4+0x14], R3 ;  /* 0x00001403ffff098c */ /* 0x0003e8000a800004 */
[----:B------:R1:W-:Y:S01]  /*3df0*/  @P0 ATOMS.AND RZ, [UR4+0x18], R2 ;  /* 0x00001802ffff098c */ /* 0x0003e2000a800004 */
[----:B------:R-:W-:Y:S05]  /*3e00*/  BRA `(.L_x_75) ;  /* 0x0000000000147947 */ /* 0x000fea0003800000 */
.L_x_74:
[----:B------:R-:W-:Y:S02]  /*3e10*/  MOV R2, 0x3e30 ;  /* 0x00003e3000027802 */ /* 0x000fe40000000f00 */
[----:B-1--45:R-:W-:Y:S05]  /*3e20*/  CALL.REL.NOINC `($__internal_0_$__cuda_sm10x_tcgen05_guardrail_trap_col_being_dealloced_not_returned_by_alloc) ;  /* 0x0000008400b07944 */ /* 0x032fea0003c00000 */
[----:B------:R-:W-:Y:S05]  /*3e30*/  BRA `(.L_x_75) ;  /* 0x0000000000087947 */ /* 0x000fea0003800000 */
.L_x_73:
[----:B------:R-:W-:Y:S02]  /*3e40*/  MOV R2, 0x3e60 ;  /* 0x00003e6000027802 */ /* 0x000fe40000000f00 */
[----:B-1--45:R-:W-:Y:S05]  /*3e50*/  CALL.REL.NOINC `($__internal_2_$__cuda_sm10x_tcgen05_guardrail_trap_unallocated_columns_being_dealloced) ;  /* 0x0000008400bc7944 */ /* 0x032fea0003c00000 */
.L_x_75:
[----:B------:R-:W-:Y:S01]  /*3e60*/  NOP ;  /* 0x0000000000007918 */ /* 0x000fe20000000000 */
[----:B-1----:R-:W-:Y:S05]  /*3e70*/  EXIT ;  /* 0x000000000000794d */ /* 0x002fea0003800000 */
.L_x_59:
[----:B------:R-:W-:-:S09]  /*3e80*/  UISETP.NE.OR UP2, UPT, UR8, 0x3, !UP2 ;  /* 0x000000030800788c */ /* 0x000fd2000d745670 */
[----:B------:R-:W-:Y:S05]  /*3e90*/  BRA.U UP2, `(.L_x_76) ;  /* 0x0000001102147547 */ /* 0x000fea000b800000 */
[----:B------:R-:W1:Y:S01]  /*3ea0*/  LDC R0, c[0x0][0xb30] ;  /* 0x0002cc00ff007b82 */ /* 0x000e620000000800 */
[----:B------:R-:W2:Y:S01]  /*3eb0*/  LDCU.64 UR8, c[0x0][0x888] ;  /* 0x00011100ff0877ac */ /* 0x000ea20008000a00 */
[----:B------:R-:W-:Y:S02]  /*3ec0*/  HFMA2 R29, -RZ, RZ, 0, 0 ;  /* 0x00000000ff1d7431 */ /* 0x000fe400000001ff */
[----:B------:R-:W-:Y:S01]  /*3ed0*/  IMAD.MOV.U32 R31, RZ, RZ, 0x1 ;  /* 0x00000001ff1f7424 */ /* 0x000fe200078e00ff */
[----:B------:R-:W-:Y:S01]  /*3ee0*/  MOV R23, 0x2000 ;  /* 0x0000200000177802 */ /* 0x000fe20000000f00 */
[----:B------:R-:W4:Y:S01]  /*3ef0*/  LDCU.64 UR4, c[0x0][0x890] ;  /* 0x00011200ff0477ac */ /* 0x000f220008000a00 */
[----:B------:R-:W-:Y:S01]  /*3f00*/  IMAD.MOV.U32 R30, RZ, RZ, RZ ;  /* 0x000000ffff1e7224 */ /* 0x000fe200078e00ff */
[----:B------:R-:W3:Y:S01]  /*3f10*/  LDC R19, c[0x0][0x370] ;  /* 0x0000dc00ff137b82 */ /* 0x000ee20000000800 */
[----:B------:R-:W-:Y:S01]  /*3f20*/  UMOV UR7, 0x400 ;  /* 0x0000040000077882 */ /* 0x000fe20000000000 */
[----:B------:R-:W-:-:S02]  /*3f30*/  UPLOP3.LUT UP1, UPT, UPT, UPT, UPT, 0x40, 0x4 ;  /* 0x000000000004789c */ /* 0x000fc40003f2e870 */
[----:B------:R-:W-:-:S04]  /*3f40*/  ULEA UR7, UR37, UR7, 0x18 ;  /* 0x0000000725077291 */ /* 0x000fc8000f8ec0ff */
[----:B------:R-:W3:Y:S01]  /*3f50*/  LDC R2, c[0x0][0xb0c] ;  /* 0x0002c300ff027b82 */ /* 0x000ee20000000800 */
[----:B------:R-:W-:Y:S02]  /*3f60*/  UIADD3 UR13, UPT, UPT, UR7, 0xf8, URZ ;  /* 0x000000f8070d7890 */ /* 0x000fe4000fffe0ff */
[----:B--2---:R-:W-:Y:S02]  /*3f70*/  UISETP.NE.U32.AND UP2, UPT, UR8, URZ, UPT ;  /* 0x000000ff0800728c */ /* 0x004fe4000bf45070 */
[----:B------:R-:W-:Y:S02]  /*3f80*/  UIADD3 UR33, UPT, UPT, UR7, 0xe0, URZ ;  /* 0x000000e007217890 */ /* 0x000fe4000fffe0ff */
[----:B----4-:R-:W-:Y:S01]  /*3f90*/  UISETP.NE.U32.AND UP3, UPT, UR4, URZ, UPT ;  /* 0x000000ff0400728c */ /* 0x010fe2000bf65070 */
[----:B------:R-:W2:Y:S01]  /*3fa0*/  LDC R18, c[0x0][0xb20] ;  /* 0x0002c800ff127b82 */ /* 0x000ea20000000800 */
[----:B-1----:R-:W-:Y:S01]  /*3fb0*/  ISETP.NE.AND P1, PT, R0, 0x1, PT ;  /* 0x000000010000780c */ /* 0x002fe20003f25270 */
[----:B------:R-:W-:-:S02]  /*3fc0*/  UISETP.NE.AND.EX UP2, UPT, UR9, URZ, UPT, UP2 ;  /* 0x000000ff0900728c */ /* 0x000fc4000bf45320 */
[----:B------:R-:W-:Y:S02]  /*3fd0*/  UIADD3 UR25, UPT, UPT, UR7, 0xe8, URZ ;  /* 0x000000e807197890 */ /* 0x000fe4000fffe0ff */
[----:B------:R-:W-:Y:S02]  /*3fe0*/  UIADD3 UR17, UPT, UPT, UR7, 0xf0, URZ ;  /* 0x000000f007117890 */ /* 0x000fe4000fffe0ff */
[----:B------:R-:W1:Y:S01]  /*3ff0*/  LDC.64 R32, c[0x0][0x348] ;  /* 0x0000d200ff207b82 */ /* 0x000e620000000a00 */
[----:B------:R-:W-:Y:S02]  /*4000*/  UPRMT UR13, UR37, 0x654, UR13 ;  /* 0x00000654250d7896 */ /* 0x000fe4000800000d */
[----:B------:R-:W-:-:S05]  /*4010*/  UISETP.NE.AND.EX UP3, UPT, UR5, URZ, UPT, UP3 ;  /* 0x000000ff0500728c */ /* 0x000fca000bf65330 */
[----:B------:R-:W4:Y:S08]  /*4020*/  LDC.64 R16, c[0x0][0xb10] ;  /* 0x0002c400ff107b82 */ /* 0x000f300000000a00 */
[----:B------:R-:W1:Y:S08]  /*4030*/  LDC.64 R6, c[0x0][0xb18] ;  /* 0x0002c600ff067b82 */ /* 0x000e700000000a00 */
[----:B------:R-:W1:Y:S08]  /*4040*/  LDC.64 R4, c[0x0][0xb28] ;  /* 0x0002ca00ff047b82 */ /* 0x000e700000000a00 */
[----:B--23--:R-:W1:Y:S02]  /*4050*/  LDC R22, c[0x0][0x374] ;  /* 0x0000dd00ff167b82 */ /* 0x00ce640000000800 */
.L_x_87:
[C---:B------:R-:W-:Y:S02]  /*4060*/  LEA R0, R30.reuse, UR7, 0x3 ;  /* 0x000000071e007c11 */ /* 0x040fe4000f8e18ff */
[----:B------:R-:W-:Y:S02]  /*4070*/  SHF.L.U32 R3, R29, 0x1f, RZ ;  /* 0x0000001f1d037819 */ /* 0x000fe400000006ff */
[----:B------:R-:W-:Y:S02]  /*4080*/  LEA R24, R30, UR7, 0x4 ;  /* 0x000000071e187c11 */ /* 0x000fe4000f8e20ff */
[----:B--2---:R-:W2:Y:S02]  /*4090*/  SYNCS.PHASECHK.TRANS64.TRYWAIT P0, [R0+URZ+0x130], R3 ;  /* 0x00013003000075a7 */ /* 0x004ea400080011ff */
[----:B--2---:R-:W-:Y:S05]  /*40a0*/  @!P0 BRA `(.L_x_77) ;  /* 0x0000007c00c48947 */ /* 0x004fea0003800000 */
.L_x_180:
[----:B------:R-:W-:Y:S01]  /*40b0*/  ISETP.GE.AND P0, PT, R72, 0x1, PT ;  /* 0x000000014800780c */ /* 0x000fe20003f06270 */
[----:B------:R-:W3:Y:S01]  /*40c0*/  LDS.128 R24, [R24+0x1a0] ;  /* 0x0001a00018187984 */ /* 0x000ee20000000c00 */
[----:B--2---:R-:W-:Y:S01]  /*40d0*/  VIADD R0, R0, 0x140 ;  /* 0x0000014000007836 */ /* 0x004fe20000000000 */
[----:B------:R-:W-:Y:S01]  /*40e0*/  @!PT LDS RZ, [RZ] ;  /* 0x00000000fffff984 */ /* 0x000fe20000000800 */
[----:B------:R-:W-:Y:S01]  /*40f0*/  @!PT LDS RZ, [RZ] ;  /* 0x00000000fffff984 */ /* 0x000fe20000000800 */
[----:B------:R-:W-:Y:S01]  /*4100*/  @!PT LDS RZ, [RZ] ;  /* 0x00000000fffff984 */ /* 0x000fe20000000800 */
[----:B------:R-:W-:Y:S01]  /*4110*/  @!PT LDS RZ, [RZ] ;  /* 0x00000000fffff984 */ /* 0x000fe20000000800 */
[----:B------:R2:W-:Y:S06]  /*4120*/  MEMBAR.ALL.CTA ;  /* 0x0000000000007992 */ /* 0x0005ec0000008000 */
[----:B--2---:R-:W2:Y:S01]  /*4130*/  FENCE.VIEW.ASYNC.S ;  /* 0x00000000000073c6 */ /* 0x004ea20000000000 */
[----:B------:R-:W-:Y:S04]  /*4140*/  PRMT R0, RZ, 0x654, R0 ;  /* 0x00000654ff007816 */ /* 0x000fe80000000000 */
[----:B--2---:R2:W-:Y:S01]  /*4150*/  SYNCS.ARRIVE.TRANS64.RED.A1T0 RZ, [R0+URZ], RZ ;  /* 0x000000ff00ff79a7 */ /* 0x0045e200081004ff */
[----:B---3--:R-:W-:Y:S11]  /*4160*/  LOP3.LUT P3, RZ, R26, 0x1, RZ, 0xc0, !PT ;  /* 0x000000011aff7812 */ /* 0x008ff6000786c0ff */
[----:B------:R-:W-:Y:S02]  /*4170*/  @!UPT UIADD3 URZ, UPT, UPT, URZ, URZ, URZ ;  /* 0x000000fffffff290 */ /* 0x000fe4000fffe0ff */
[----:B------:R-:W-:Y:S02]  /*4180*/  @P3 MOV R13, R24 ;  /* 0x00000018000d3202 */ /* 0x000fe40000000f00 */
[----:B------:R-:W-:Y:S01]  /*4190*/  @P3 LOP3.LUT R8, R25, 0xffff, RZ, 0xc0, !PT ;  /* 0x0000ffff19083812 */ /* 0x000fe200078ec0ff */
[----:B--2---:R-:W-:Y:S06]  /*41a0*/  @!P0 BRA `(.L_x_78) ;  /* 0x0000000000a48947 */ /* 0x004fec0003800000 */
[----:B-1----:R-:W-:Y:S01]  /*41b0*/  IMAD.HI.U32 R35, R22, R7, RZ ;  /* 0x0000000716237227 */ /* 0x002fe200078e00ff */
[----:B------:R-:W-:Y:S02]  /*41c0*/  ISETP.NE.AND P0, PT, R6, 0x1, PT ;  /* 0x000000010600780c */ /* 0x000fe40003f05270 */
[----:B------:R-:W-:Y:S01]  /*41d0*/  ISETP.NE.AND P2, PT, R72, 0x1, PT ;  /* 0x000000014800780c */ /* 0x000fe20003f45270 */
[----:B----4-:R-:W-:Y:S01]  /*41e0*/  IMAD.HI.U32 R34, R19, R16, RZ ;  /* 0x0000001013227227 */ /* 0x010fe200078e00ff */
[----:B------:R-:W-:Y:S02]  /*41f0*/  SHF.R.U32.HI R35, RZ, R18, R35 ;  /* 0x00000012ff237219 */ /* 0x000fe40000011623 */
[----:B------:R-:W-:Y:S01]  /*4200*/  ISETP.NE.AND P4, PT, R2, 0x1, PT ;  /* 0x000000010200780c */ /* 0x000fe20003f85270 */
[----:B------:R-:W-:Y:S01]  /*4210*/  IMAD.HI.U32 R36, R13, R16, RZ ;  /* 0x000000100d247227 */ /* 0x000fe200078e00ff */
[----:B------:R-:W-:Y:S02]  /*4220*/  SHF.R.U32.HI R34, RZ, R17, R34 ;  /* 0x00000011ff227219 */ /* 0x000fe40000011622 */
[----:B------:R-:W-:Y:S01]  /*4230*/  SEL R3, R22, R35, !P0 ;  /* 0x0000002316037207 */ /* 0x000fe20004000000 */
[C---:B------:R-:W-:Y:S01]  /*4240*/  IMAD.HI.U32 R35, R8.reuse, R7, RZ ;  /* 0x0000000708237227 */ /* 0x040fe200078e00ff */
[----:B------:R-:W-:Y:S02]  /*4250*/  SEL R11, R19, R34, !P4 ;  /* 0x00000022130b7207 */ /* 0x000fe40006000000 */
[----:B------:R-:W-:Y:S01]  /*4260*/  SHF.R.U32.HI R36, RZ, R17, R36 ;  /* 0x00000011ff247219 */ /* 0x000fe20000011624 */
[----:B------:R-:W-:Y:S01]  /*4270*/  IMAD.HI.U32 R38, R3, R4, RZ ;  /* 0x0000000403267227 */ /* 0x000fe200078e00ff */
[----:B------:R-:W-:Y:S03]  /*4280*/  SHF.R.U32.HI R35, RZ, R18, R35 ;  /* 0x00000012ff237219 */ /* 0x000fe60000011623 */
[----:B------:R-:W-:Y:S01]  /*4290*/  IMAD.HI.U32 R34, R11, R4, RZ ;  /* 0x000000040b227227 */ /* 0x000fe200078e00ff */
[----:B------:R-:W-:Y:S02]  /*42a0*/  @P2 SHF.R.U32.HI R3, RZ, R5, R38 ;  /* 0x00000005ff032219 */ /* 0x000fe40000011626 */
[----:B------:R-:W-:Y:S02]  /*42b0*/  SEL R9, R8, R35, !P0 ;  /* 0x0000002308097207 */ /* 0x000fe40004000000 */
[----:B------:R-:W-:Y:S01]  /*42c0*/  @P2 SHF.R.U32.HI R11, RZ, R5, R34 ;  /* 0x00000005ff0b2219 */ /* 0x000fe20000011622 */
[C---:B------:R-:W-:Y:S01]  /*42d0*/  IMAD R10, R72.reuse, R3, RZ ;  /* 0x00000003480a7224 */ /* 0x040fe200078e02ff */
[----:B------:R-:W-:Y:S01]  /*42e0*/  SEL R3, R13, R36, !P4 ;  /* 0x000000240d037207 */ /* 0x000fe20006000000 */
[C---:B------:R-:W-:Y:S03]  /*42f0*/  IMAD.HI.U32 R14, R9.reuse, R4, RZ ;  /* 0x00000004090e7227 */ /* 0x040fe600078e00ff */
[----:B------:R-:W-:Y:S01]  /*4300*/  ISETP.GE.AND P0, PT, R9, R10, PT ;  /* 0x0000000a0900720c */ /* 0x000fe20003f06270 */
[C---:B------:R-:W-:Y:S01]  /*4310*/  IMAD R12, R72.reuse, R11, RZ ;  /* 0x0000000b480c7224 */ /* 0x040fe200078e02ff */
[-C--:B------:R-:W-:Y:S04]  /*4320*/  SHF.R.U32.HI R14, RZ, R5.reuse, R14 ;  /* 0x00000005ff0e7219 */ /* 0x080fe8000001160e */
[----:B------:R-:W-:Y:S02]  /*4330*/  ISETP.GE.OR P0, PT, R3, R12, P0 ;  /* 0x0000000c0300720c */ /* 0x000fe40000706670 */
[----:B------:R-:W-:Y:S05]  /*4340*/  SEL R15, R9, R14, !P2 ;  /* 0x0000000e090f7207 */ /* 0x000fea0005000000 */
[----:B------:R-:W-:Y:S04]  /*4350*/  IMAD.MOV R14, RZ, RZ, -R15 ;  /* 0x000000ffff0e7224 */ /* 0x000fe800078e0a0f */
[----:B------:R-:W-:Y:S02]  /*4360*/  IMAD R14, R72, R14, R9 ;  /* 0x0000000e480e7224 */ /* 0x000fe400078e0209 */
[C---:B------:R-:W-:Y:S05]  /*4370*/  @!P0 IMAD.HI.U32 R10, R3.reuse, R4, RZ ;  /* 0x00000004030a8227 */ /* 0x040fea00078e00ff */
[----:B------:R-:W-:Y:S04]  /*4380*/  @!P0 SHF.R.U32.HI R10, RZ, R5, R10 ;  /* 0x00000005ff0a8219 */ /* 0x000fe8000001160a */
[----:B------:R-:W-:Y:S01]  /*4390*/  @!P0 SEL R0, R3, R10, !P2 ;  /* 0x0000000a03008207 */ /* 0x000fe20005000000 */
[----:B------:R-:W-:Y:S03]  /*43a0*/  IMAD.MOV R10, RZ, RZ, -R3 ;  /* 0x000000ffff0a7224 */ /* 0x000fe600078e0a03 */
[----:B------:R-:W-:Y:S01]  /*43b0*/  @!P0 IADD3 R15, PT, PT, R15, -R0, RZ ;  /* 0x800000000f0f8210 */ /* 0x000fe20007ffe0ff */
[----:B------:R-:W-:Y:S01]  /*43c0*/  @!P0 IMAD R0, R11, R14, R0 ;  /* 0x0000000e0b008224 */ /* 0x000fe200078e0200 */
[----:B------:R-:W-:Y:S01]  /*43d0*/  IADD3 R11, PT, PT, -R9, RZ, RZ ;  /* 0x000000ff090b7210 */ /* 0x000fe20007ffe1ff */
[----:B------:R-:W-:Y:S02]  /*43e0*/  IMAD R13, R2, R10, R13 ;  /* 0x0000000a020d7224 */ /* 0x000fe400078e020d */
[----:B------:R-:W-:Y:S02]  /*43f0*/  @!P0 IMAD R9, R15, R72, R3 ;  /* 0x000000480f098224 */ /* 0x000fe400078e0203 */
[----:B------:R-:W-:Y:S02]  /*4400*/  @!P0 IMAD.MOV.U32 R3, RZ, RZ, R0 ;  /* 0x000000ffff038224 */ /* 0x000fe400078e0000 */
[----:B------:R-:W-:Y:S02]  /*4410*/  IMAD R8, R6, R11, R8 ;  /* 0x0000000b06087224 */ /* 0x000fe400078e0208 */
[----:B------:R-:W-:Y:S02]  /*4420*/  IMAD R13, R3, R2, R13 ;  /* 0x00000002030d7224 */ /* 0x000fe400078e020d */
[----:B------:R-:W-:Y:S02]  /*4430*/  IMAD R8, R9, R6, R8 ;  /* 0x0000000609087224 */ /* 0x000fe400078e0208 */
.L_x_78:
[----:B------:R-:W-:Y:S05]  /*4440*/  BRA.U UP1, `(.L_x_79) ;  /* 0x0000000101107547 */ /* 0x000fea000b800000 */
[----:B------:R-:W-:Y:S04]  /*4450*/  MOV R0, UR6 ;  /* 0x0000000600007c02 */ /* 0x000fe80008000f00 */
[----:B------:R-:W-:Y:S04]  /*4460*/  SHF.L.U32 R3, R0, 0x1f, RZ ;  /* 0x0000001f00037819 */ /* 0x000fe800000006ff */
[----:B------:R-:W2:Y:S02]  /*4470*/  SYNCS.PHASECHK.TRANS64.TRYWAIT P0, [UR7+0x128], R3 ;  /* 0x00012803ff0075a7 */ /* 0x000ea40008001107 */
[----:B--2---:R-:W-:Y:S05]  /*4480*/  @!P0 BRA `(.L_x_80) ;  /* 0x0000007800e08947 */ /* 0x004fea0003800000 */
.L_x_79:
[----:B------:R-:W-:Y:S02]  /*4490*/  R2UR UR35, R21 ;  /* 0x00000000152372ca */ /* 0x000fe400000e0000 */
[----:B------:R-:W-:Y:S02]  /*44a0*/  R2UR UR34, R20 ;  /* 0x00000000142272ca */ /* 0x000fe400000e0000 */
[----:B------:R-:W-:Y:S02]  /*44b0*/  ISETP.NE.U32.AND P2, PT, RZ, UR4, PT ;  /* 0x00000004ff007c0c */ /* 0x000fe4000bf45070 */
[----:B------:R-:W-:Y:S02]  /*44c0*/  SHF.L.U32 R12, R31, 0x1f, RZ ;  /* 0x0000001f1f0c7819 */ /* 0x000fe400000006ff */
[----:B------:R-:W-:Y:S05]  /*44d0*/  ISETP.NE.AND.EX P2, PT, RZ, UR5, PT, P2 ;  /* 0x00000005ff007c0c */ /* 0x000fea000bf45320 */
[----:B------:R-:W-:Y:S02]  /*44e0*/  USHF.L.U32 UR35, UR35, 0x7, URZ ;  /* 0x0000000723237899 */ /* 0x000fe400080006ff */
[----:B------:R-:W-:Y:S01]  /*44f0*/  USHF.L.U32 UR34, UR34, 0x8, URZ ;  /* 0x0000000822227899 */ /* 0x000fe200080006ff */
[----:B------:R-:W-:Y:S11]  /*4500*/  BRA.U !UP3, `(.L_x_81) ;  /* 0x000000010b347547 */ /* 0x000ff6000b800000 */
[----:B------:R-:W-:Y:S01]  /*4510*/  UPLOP3.LUT UP0, UPT, UPT, UPT, UP2, 0x80, 0x8 ;  /* 0x000000000008789c */ /* 0x000fe20003f0f020 */
[----:B--2---:R-:W-:Y:S02]  /*4520*/  HFMA2 R0, -RZ, RZ, 0, 5.9604644775390625e-08 ;  /* 0x00000001ff007431 */ /* 0x004fe400000001ff */
[----:B------:R-:W-:Y:S03]  /*4530*/  IMAD.MOV.U32 R171, RZ, RZ, 0x1 ;  /* 0x00000001ffab7424 */ /* 0x000fe600078e00ff */
[----:B------:R-:W-:Y:S05]  /*4540*/  PLOP3.LUT P0, PT, PT, PT, UP0, 0x80, 0x8 ;  /* 0x000000000008781c */ /* 0x000fea0003f0f008 */
[----:B------:R-:W2:Y:S01]  /*4550*/  @UP0 LDCU.64 UR10, c[0x0][0x888] ;  /* 0x00011100ff0a07ac */ /* 0x000ea20008000a00 */
[----:B------:R-:W-:Y:S07]  /*4560*/  @UP0 UIMAD UR8, UR36, UR4, URZ ;  /* 0x00000004240802a4 */ /* 0x000fee000f8e02ff */
[----:B------:R-:W-:Y:S01]  /*4570*/  @!P0 PRMT R171, R0, 0x7610, R171 ;  /* 0x0000761000ab8816 */ /* 0x000fe200000000ab */
[----:B--2---:R-:W-:Y:S03]  /*4580*/  @UP0 UIMAD.WIDE UR10, UR8, 0x4, UR10 ;  /* 0x00000004080a08a5 */ /* 0x004fe6000f8e020a */
[----:B------:R-:W2:Y:S03]  /*4590*/  @!UP0 LDCU UR8, c[0x0][0x880] ;  /* 0x00011000ff0887ac */ /* 0x000ea60008000800 */
[----:B------:R-:W-:Y:S01]  /*45a0*/  IMAD.U32 R10, RZ, RZ, UR10 ;  /* 0x0000000aff0a7e24 */ /* 0x000fe2000f8e00ff */
[----:B------:R-:W-:Y:S05]  /*45b0*/  MOV R11, UR11 ;  /* 0x0000000b000b7c02 */ /* 0x000fea0008000f00 */
[----:B-----5:R3:W5:Y:S02]  /*45c0*/  @P0 LDG.E R81, desc[UR46][R10.64] ;  /* 0x0000002e0a510981 */ /* 0x020764000c1e1900 */
[----:B--23--:R-:W-:Y:S07]  /*45d0*/  @!P0 IMAD.U32 R81, RZ, RZ, UR8 ;  /* 0x00000008ff518e24 */ /* 0x00cfee000f8e00ff */
.L_x_81:
[----:B-----5:R-:W-:Y:S01]  /*45e0*/  @!P2 FSETP.EQ.AND P0, PT, R81, RZ, PT ;  /* 0x000000ff5100a20b */ /* 0x020fe20003f02000 */
[----:B------:R-:W-:Y:S01]  /*45f0*/  @!UPT UIADD3 URZ, UPT, UPT, URZ, URZ, URZ ;  /* 0x000000fffffff290 */ /* 0x000fe2000fffe0ff */
[----:B------:R-:W-:Y:S11]  /*4600*/  @!P2 BRA `(.L_x_82) ;  /* 0x000000000014a947 */ /* 0x000ff60003800000 */
[----:B------:R-:W-:Y:S02]  /*4610*/  LOP3.LUT P2, RZ, R171, 0xff, RZ, 0xc0, !PT ;  /* 0x000000ffabff7812 */ /* 0x000fe4000784c0ff */
[----:B------:R-:W-:Y:S04]  /*4620*/  PLOP3.LUT P0, PT, PT, PT, UP0, 0x80, 0x8 ;  /* 0x000000000008781c */ /* 0x000fe80003f0f008 */
[----:B------:R-:W-:Y:S07]  /*4630*/  PLOP3.LUT P0, PT, P0, PT, PT, 0x8, 0x80 ;  /* 0x000000000080781c */ /* 0x000fee000070e170 */
[----:B------:R-:W-:Y:S11]  /*4640*/  @P2 FSETP.EQ.AND P0, PT, R81, RZ, PT ;  /* 0x000000ff5100220b */ /* 0x000ff60003f02000 */
[----:B------:R-:W-:Y:S02]  /*4650*/  @!UPT UIADD3 URZ, UPT, UPT, URZ, URZ, URZ ;  /* 0x000000fffffff290 */ /* 0x000fe4000fffe0ff */
.L_x_82:
[----:B------:R-:W3:Y:S01]  /*4660*/  SYNCS.PHASECHK.TRANS64.TRYWAIT P2, [UR7+0x100], R12 ;  /* 0x0001000cff0075a7 */ /* 0x000ee20008041107 */
[----:B------:R-:W-:Y:S04]  /*4670*/  ELECT P4, URZ, PT ;  /* 0x0000000000ff782f */ /* 0x000fe80003880000 */
[----:B------:R-:W-:Y:S11]  /*4680*/  PLOP3.LUT P4, PT, P0, P4, PT, 0xf2, 0x2f ;  /* 0x00000000002f781c */ /* 0x000ff60000789e72 */
[----:B------:R-:W-:Y:S02]  /*4690*/  @!UPT UIADD3 URZ, UPT, UPT, URZ, URZ, URZ ;  /* 0x000000fffffff290 */ /* 0x000fe4000fffe0ff */
[----:B-1----:R-:W-:Y:S05]  /*46a0*/  @!P4 IADD3 R9, P0, PT, R32, 0x580, RZ ;  /* 0x000005802009c810 */ /* 0x002fea0007f1e0ff */
[----:B--2---:R-:W-:Y:S01]  /*46b0*/  @!P4 IMAD.X R0, RZ, RZ, R33, P0 ;  /* 0x000000ffff00c224 */ /* 0x004fe200000e0621 */
[----:B---3--:R-:W-:Y:S07]  /*46c0*/  @!P2 BRA `(.L_x_83) ;  /* 0x000000780068a947 */ /* 0x008fee0003800000 */
.L_x_183:
[----:B------:R-:W-:Y:S01]  /*46d0*/  @!P4 R2UR UR8, R0 ;  /* 0x000000000008c2ca */ /* 0x000fe200000e0000 */
[----:B------:R-:W-:Y:S01]  /*46e0*/  VOTEU.ALL UP1, P4 ;  /* 0x0000000000ff7886 */ /* 0x000fe20002020000 */
[----:B------:R-:W-:Y:S01]  /*46f0*/  @!P4 R2UR UR9, R9 ;  /* 0x000000000909c2ca */ /* 0x000fe200000e0000 */
[----:B------:R-:W-:Y:S01]  /*4700*/  @!P4 IMAD.MOV.U32 R0, RZ, RZ, 0x2000 ;  /* 0x00002000ff00c424 */ /* 0x000fe200078e00ff */
[----:B------:R-:W-:Y:S01]  /*4710*/  UMOV UR10, 0x0 ;  /* 0x00000000000a7882 */ /* 0x000fe20000000000 */
[----:B------:R-:W-:Y:S01]  /*4720*/  UMOV UR11, 0x10000000 ;  /* 0x10000000000b7882 */ /* 0x000fe20000000000 */
[----:B------:R-:W-:Y:S01]  /*4730*/  @!UP1 UIADD3 UR32, UPT, UPT, UR7, 0x200, URZ ;  /* 0x0000020007209890 */ /* 0x000fe2000fffe0ff */
[----:B------:R-:W-:Y:S01]  /*4740*/  @!P4 IADD3 R9, P0, PT, R32, 0x580, RZ ;  /* 0x000005802009c810 */ /* 0x000fe20007f1e0ff */
[----:B------:R-:W-:Y:S05]  /*4750*/  VOTEU.ALL UP1, P4 ;  /* 0x0000000000ff7886 */ /* 0x000fea0002020000 */
[----:B------:R-:W-:Y:S01]  /*4760*/  IMAD.U32 R11, RZ, RZ, UR8 ;  /* 0x00000008ff0b7e24 */ /* 0x000fe2000f8e00ff */
[----:B------:R-:W-:Y:S01]  /*4770*/  UPRMT UR8, UR37, 0x654, UR33 ;  /* 0x0000065425087896 */ /* 0x000fe20008000021 */
[----:B------:R-:W-:Y:S03]  /*4780*/  IMAD.U32 R10, RZ, RZ, UR9 ;  /* 0x00000009ff0a7e24 */ /* 0x000fe6000f8e00ff */
[----:B------:R-:W-:Y:S02]  /*4790*/  @!P4 R2UR UR15, R11 ;  /* 0x000000000b0fc2ca */ /* 0x000fe400000e0000 */
[----:B------:R-:W-:Y:S11]  /*47a0*/  @!P4 R2UR UR14, R10 ;  /* 0x000000000a0ec2ca */ /* 0x000ff600000e0000 */
[----:B------:R-:W-:Y:S02]  /*47b0*/  @!UPT UIADD3 URZ, UPT, UPT, URZ, URZ, URZ ;  /* 0x000000fffffff290 */ /* 0x000fe4000fffe0ff */
[----:B------:R2:W-:Y:S01]  /*47c0*/  @!UP1 UTMALDG.3D [UR32], [UR14], desc[UR10] ;  /* 0x00000a200e0095b4 */ /* 0x0005e20008011000 */
[----:B------:R3:W-:Y:S01]  /*47d0*/  @!P4 SYNCS.ARRIVE.TRANS64.RED.A0TR RZ, [UR7+0xe0], R0 ;  /* 0x0000e000ffffc9a7 */ /* 0x0007e20008300407 */
[----:B------:R-:W-:Y:S01]  /*47e0*/  SYNCS.ARRIVE.TRANS64.RED.A1T0 RZ, [UR8], RZ ;  /* 0x000000ffffff79a7 */ /* 0x000fe20008100408 */
[----:B---3--:R-:W-:Y:S01]  /*47f0*/  @!P4 IMAD.X R0, RZ, RZ, R33, P0 ;  /* 0x000000ffff00c224 */ /* 0x008fe200000e0621 */
[----:B------:R-:W3:Y:S02]  /*4800*/  SYNCS.PHASECHK.TRANS64.TRYWAIT P2, [UR7+0x108], R12 ;  /* 0x0001080cff0075a7 */ /* 0x000ee40008041107 */
[----:B--23--:R-:W-:Y:S05]  /*4810*/  @!P2 BRA `(.L_x_84) ;  /* 0x00000078002ca947 */ /* 0x00cfea0003800000 */
.L_x_185:
        /* <DEDUP_REMOVED lines=8> */
[----:B------:R-:W-:Y:S01]  /*48a0*/  @!UP1 UIADD3 UR24, UPT, UPT, UR7, 0x2200, URZ ;  /* 0x0000220007189890 */ /* 0x000fe2000fffe0ff */
[----:B------:R-:W-:Y:S01]  /*48b0*/  VOTEU.ALL UP1, P4 ;  /* 0x0000000000ff7886 */ /* 0x000fe20002020000 */
[----:B------:R-:W-:Y:S01]  /*48c0*/  UMOV UR27, UR35 ;  /* 0x00000023001b7c82 */ /* 0x000fe20008000000 */
[----:B------:R-:W-:Y:S02]  /*48d0*/  UMOV UR28, UR36 ;  /* 0x00000024001c7c82 */ /* 0x000fe40008000000 */
[----:B------:R-:W-:Y:S01]  /*48e0*/  IMAD.U32 R11, RZ, RZ, UR8 ;  /* 0x00000008ff0b7e24 */ /* 0x000fe2000f8e00ff */
[----:B------:R-:W-:Y:S01]  /*48f0*/  UPRMT UR8, UR37, 0x654, UR25 ;  /* 0x0000065425087896 */ /* 0x000fe20008000019 */
[----:B------:R-:W-:Y:S02]  /*4900*/  IMAD.U32 R10, RZ, RZ, UR9 ;  /* 0x00000009ff0a7e24 */ /* 0x000fe4000f8e00ff */
[----:B------:R-:W-:Y:S01]  /*4910*/  @!P4 IMAD.X R20, RZ, RZ, R33, P0 ;  /* 0x000000ffff14c224 */ /* 0x000fe200000e0621 */
[----:B------:R-:W-:Y:S02]  /*4920*/  @!P4 R2UR UR15, R11 ;  /* 0x000000000b0fc2ca */ /* 0x000fe400000e0000 */
[----:B------:R-:W-:Y:S11]  /*4930*/  @!P4 R2UR UR14, R10 ;  /* 0x000000000a0ec2ca */ /* 0x000ff600000e0000 */
[----:B------:R-:W-:Y:S02]  /*4940*/  @!UPT UIADD3 URZ, UPT, UPT, URZ, URZ, URZ ;  /* 0x000000fffffff290 */ /* 0x000fe4000fffe0ff */
[----:B------:R2:W-:Y:S01]  /*4950*/  @!UP1 UTMALDG.3D [UR24], [UR14], desc[UR10] ;  /* 0x00000a180e0095b4 */ /* 0x0005e20008011000 */
[----:B------:R2:W-:Y:S01]  /*4960*/  @!P4 SYNCS.ARRIVE.TRANS64.RED.A0TR RZ, [UR7+0xe8], R0 ;  /* 0x0000e800ffffc9a7 */ /* 0x0005e20008300407 */
[----:B------:R-:W-:Y:S01]  /*4970*/  SYNCS.ARRIVE.TRANS64.RED.A1T0 RZ, [UR8], RZ ;  /* 0x000000ffffff79a7 */ /* 0x000fe20008100408 */
[----:B------:R-:W3:Y:S02]  /*4980*/  SYNCS.PHASECHK.TRANS64.TRYWAIT P2, [UR7+0x110], R12 ;  /* 0x0001100cff0075a7 */ /* 0x000ee40008041107 */
[----:B--23--:R-:W-:Y:S05]  /*4990*/  @!P2 BRA `(.L_x_85) ;  /* 0x0000007400e4a947 */ /* 0x00cfea0003800000 */
.L_x_187:
[----:B------:R-:W2:Y:S01]  /*49a0*/  LDC.64 R14, c[0x0][0xb10] ;  /* 0x0002c400ff0e7b82 */ /* 0x000ea20000000a00 */
[----:B------:R-:W-:Y:S01]  /*49b0*/  @!P4 R2UR UR8, R20 ;  /* 0x000000001408c2ca */ /* 0x000fe200000e0000 */
[----:B------:R-:W-:Y:S01]  /*49c0*/  VOTEU.ALL UP1, P4 ;  /* 0x0000000000ff7886 */ /* 0x000fe20002020000 */
[----:B------:R-:W-:Y:S01]  /*49d0*/  @!P4 R2UR UR9, R21 ;  /* 0x000000001509c2ca */ /* 0x000fe200000e0000 */
[----:B------:R-:W-:Y:S01]  /*49e0*/  UMOV UR10, 0x0 ;  /* 0x00000000000a7882 */ /* 0x000fe20000000000 */
[----:B------:R-:W-:Y:S03]  /*49f0*/  UMOV UR11, 0x10000000 ;  /* 0x10000000000b7882 */ /* 0x000fe60000000000 */
[----:B------:R-:W3:Y:S01]  /*4a00*/  LDC.64 R10, c[0x0][0xb18] ;  /* 0x0002c600ff0a7b82 */ /* 0x000ee20000000a00 */
[----:B------:R-:W-:Y:S01]  /*4a10*/  @!UP1 UIADD3 UR18, UPT, UPT, UR34, 0x80, URZ ;  /* 0x0000008022129890 */ /* 0x000fe2000fffe0ff */
[----:B------:R-:W-:Y:S01]  /*4a20*/  @P3 SHF.R.U32.HI R28, RZ, 0x10, R25 ;  /* 0x00000010ff1c3819 */ /* 0x000fe20000011619 */
[----:B------:R-:W-:Y:S01]  /*4a30*/  @!UP1 UIADD3 UR16, UPT, UPT, UR7, 0x4200, URZ ;  /* 0x0000420007109890 */ /* 0x000fe2000fffe0ff */
[----:B------:R-:W-:Y:S01]  /*4a40*/  VIADD R30, R30, 0x1 ;  /* 0x000000011e1e7836 */ /* 0x000fe20000000000 */
[----:B------:R-:W-:Y:S03]  /*4a50*/  VOTEU.ALL UP1, P4 ;  /* 0x0000000000ff7886 */ /* 0x000fe60002020000 */
[----:B------:R-:W5:Y:S01]  /*4a60*/  @!P1 LDC R0, c[0x0][0xb20] ;  /* 0x0002c800ff009b82 */ /* 0x000f620000000800 */
[----:B------:R-:W-:Y:S01]  /*4a70*/  UMOV UR19, UR35 ;  /* 0x0000002300137c82 */ /* 0x000fe20008000000 */
[----:B------:R-:W-:Y:S01]  /*4a80*/  IMAD.U32 R21, RZ, RZ, UR8 ;  /* 0x00000008ff157e24 */ /* 0x000fe2000f8e00ff */
[----:B------:R-:W-:Y:S05]  /*4a90*/  UMOV UR20, UR36 ;  /* 0x0000002400147c82 */ /* 0x000fea0008000000 */
[----:B-1----:R-:W1:Y:S01]  /*4aa0*/  @!P1 LDC R3, c[0x0][0xb0c] ;  /* 0x0002c300ff039b82 */ /* 0x002e620000000800 */
[----:B------:R-:W-:Y:S01]  /*4ab0*/  IMAD.U32 R20, RZ, RZ, UR9 ;  /* 0x00000009ff147e24 */ /* 0x000fe2000f8e00ff */
[----:B------:R-:W-:Y:S01]  /*4ac0*/  UPRMT UR8, UR37, 0x654, UR17 ;  /* 0x0000065425087896 */ /* 0x000fe20008000011 */
[----:B------:R-:W-:Y:S03]  /*4ad0*/  @!P4 R2UR UR15, R21 ;  /* 0x00000000150fc2ca */ /* 0x000fe600000e0000 */
[----:B------:R-:W-:Y:S01]  /*4ae0*/  @!P4 R2UR UR14, R20 ;  /* 0x00000000140ec2ca */ /* 0x000fe200000e0000 */
[----:B------:R-:W-:Y:S11]  /*4af0*/  @!P4 IMAD.MOV.U32 R20, RZ, RZ, 0x2000 ;  /* 0x00002000ff14c424 */ /* 0x000ff600078e00ff */
[----:B------:R-:W-:Y:S01]  /*4b00*/  @!UPT UIADD3 URZ, UPT, UPT, URZ, URZ, URZ ;  /* 0x000000fffffff290 */ /* 0x000fe2000fffe0ff */
[----:B------:R1:W-:Y:S01]  /*4b10*/  @!UP1 UTMALDG.3D [UR16], [UR14], desc[UR10] ;  /* 0x00000a100e0095b4 */ /* 0x0003e20008011000 */
[----:B------:R1:W-:Y:S02]  /*4b20*/  @!P4 SYNCS.ARRIVE.TRANS64.RED.A0TR RZ, [UR7+0xf0], R20 ;  /* 0x0000f014ffffc9a7 */ /* 0x0003e40008300407 */
[----:B-1----:R-:W-:Y:S01]  /*4b30*/  @!P1 ISETP.NE.AND P2, PT, R3, 0x1, PT ;  /* 0x000000010300980c */ /* 0x002fe20003f45270 */
[C---:B--2---:R-:W-:Y:S01]  /*4b40*/  @!P1 IMAD.HI.U32 R14, R13.reuse, R14, RZ ;  /* 0x0000000e0d0e9227 */ /* 0x044fe200078e00ff */
[----:B---3--:R-:W-:Y:S03]  /*4b50*/  @!P1 ISETP.NE.AND P0, PT, R10, 0x1, PT ;  /* 0x000000010a00980c */ /* 0x008fe60003f05270 */
[C---:B------:R-:W-:Y:S01]  /*4b60*/  @!P1 IMAD.HI.U32 R11, R8.reuse, R11, RZ ;  /* 0x0000000b080b9227 */ /* 0x040fe200078e00ff */
[----:B------:R-:W-:Y:S04]  /*4b70*/  @!P1 SHF.R.U32.HI R14, RZ, R15, R14 ;  /* 0x0000000fff0e9219 */ /* 0x000fe8000001160e */
[----:B-----5:R-:W-:Y:S01]  /*4b80*/  @!P1 SHF.R.U32.HI R9, RZ, R0, R11 ;  /* 0x00000000ff099219 */ /* 0x020fe2000001160b */
[----:B------:R-:W-:Y:S01]  /*4b90*/  SYNCS.ARRIVE.TRANS64.RED.A1T0 RZ, [UR8], RZ ;  /* 0x000000ffffff79a7 */ /* 0x000fe20008100408 */
[----:B------:R-:W-:Y:S02]  /*4ba0*/  @!P1 SEL R14, R13, R14, !P2 ;  /* 0x0000000e0d0e9207 */ /* 0x000fe40005000000 */
[----:B------:R-:W-:Y:S01]  /*4bb0*/  @!P1 SEL R9, R8, R9, !P0 ;  /* 0x0000000908099207 */ /* 0x000fe20004000000 */
[----:B------:R-:W1:Y:S04]  /*4bc0*/  SYNCS.PHASECHK.TRANS64.TRYWAIT P5, [UR7+0x118], R12 ;  /* 0x0001180cff0075a7 */ /* 0x000e6800080a1107 */
[----:B------:R-:W-:Y:S02]  /*4bd0*/  @!P1 IMAD.IADD R0, R9, 0x1, -R14 ;  /* 0x0000000109009824 */ /* 0x000fe400078e0a0e */
[----:B------:R-:W-:Y:S02]  /*4be0*/  @!P1 IMAD.IADD R9, R14, 0x1, -R9 ;  /* 0x000000010e099824 */ /* 0x000fe400078e0a09 */
[----:B------:R-:W-:Y:S02]  /*4bf0*/  @!P1 IMAD R13, R0, R3, R13 ;  /* 0x00000003000d9224 */ /* 0x000fe400078e020d */
[----:B------:R-:W-:Y:S01]  /*4c00*/  @!P1 IMAD R8, R9, R10, R8 ;  /* 0x0000000a09089224 */ /* 0x000fe200078e0208 */
[----:B-1----:R-:W-:Y:S06]  /*4c10*/  @!P5 BRA `(.L_x_86) ;  /* 0x00000074005cd947 */ /* 0x002fec0003800000 */
.L_x_189:
[----:B-1----:R-:W-:Y:S01]  /*4c20*/  @!P4 IADD3 R3, P0, PT, R32, 0x580, RZ ;  /* 0x000005802003c810 */ /* 0x002fe20007f1e0ff */
[----:B------:R-:W-:Y:S01]  /*4c30*/  VOTEU.ALL UP1, P4 ;  /* 0x0000000000ff7886 */ /* 0x000fe20002020000 */
[----:B------:R-:W-:Y:S01]  /*4c40*/  UMOV UR18, 0x0 ;  /* 0x0000000000127882 */ /* 0x000fe20000000000 */
[----:B------:R-:W-:Y:S01]  /*4c50*/  UMOV UR19, 0x10000000 ;  /* 0x1000000000137882 */ /* 0x000fe20000000000 */
[----:B------:R-:W-:Y:S01]  /*4c60*/  @!P4 R2UR UR9, R3 ;  /* 0x000000000309c2ca */ /* 0x000fe200000e0000 */
[----:B------:R-:W-:Y:S01]  /*4c70*/  @!P4 IMAD.X R0, RZ, RZ, R33, P0 ;  /* 0x000000ffff00c224 */ /* 0x000fe200000e0621 */
[----:B------:R-:W-:Y:S01]  /*4c80*/  @!UP1 UIADD3 UR10, UPT, UPT, UR34, 0xc0, URZ ;  /* 0x000000c0220a9890 */ /* 0x000fe2000fffe0ff */
[----:B------:R-:W-:Y:S01]  /*4c90*/  ISETP.NE.AND P0, PT, R30, 0x2, PT ;  /* 0x000000021e00780c */ /* 0x000fe20003f05270 */
[----:B------:R-:W-:Y:S01]  /*4ca0*/  UMOV UR11, UR35 ;  /* 0x00000023000b7c82 */ /* 0x000fe20008000000 */
[----:B------:R-:W-:Y:S01]  /*4cb0*/  UMOV UR12, UR36 ;  /* 0x00000024000c7c82 */ /* 0x000fe20008000000 */
[----:B------:R-:W-:Y:S01]  /*4cc0*/  @!P4 R2UR UR8, R0 ;  /* 0x000000000008c2ca */ /* 0x000fe200000e0000 */
[----:B------:R-:W-:Y:S01]  /*4cd0*/  IMAD.IADD R20, R8, 0x1, R147 ;  /* 0x0000000108147824 */ /* 0x000fe200078e0293 */
[----:B------:R-:W-:Y:S01]  /*4ce0*/  @P3 R2UR UR36, R28 ;  /* 0x000000001c2432ca */ /* 0x000fe200000e0000 */
[----:B------:R-:W-:Y:S01]  /*4cf0*/  IMAD.IADD R21, R13, 0x1, R170 ;  /* 0x000000010d157824 */ /* 0x000fe200078e02aa */
[----:B------:R-:W-:Y:S02]  /*4d00*/  SEL R0, RZ, 0x1, P0 ;  /* 0x00000001ff007807 */ /* 0x000fe40000000000 */
[----:B------:R-:W-:Y:S01]  /*4d10*/  LOP3.LUT R31, R31, 0x1, RZ, 0x3c, !PT ;  /* 0x000000011f1f7812 */ /* 0x000fe200078e3cff */
[----:B------:R-:W-:Y:S01]  /*4d20*/  IMAD.U32 R10, RZ, RZ, UR9 ;  /* 0x00000009ff0a7e24 */ /* 0x000fe2000f8e00ff */
[----:B------:R-:W-:Y:S01]  /*4d30*/  @!UP1 UIADD3 UR9, UPT, UPT, UR7, 0xf8, URZ ;  /* 0x000000f807099890 */ /* 0x000fe2000fffe0ff */
[----:B------:R-:W-:Y:S02]  /*4d40*/  LOP3.LUT R29, R29, R0, RZ, 0x3c, !PT ;  /* 0x000000001d1d7212 */ /* 0x000fe400078e3cff */
[----:B------:R-:W-:Y:S02]  /*4d50*/  SEL R30, R30, RZ, P0 ;  /* 0x000000ff1e1e7207 */ /* 0x000fe40000000000 */
[----:B------:R-:W-:Y:S01]  /*4d60*/  IMAD.U32 R11, RZ, RZ, UR8 ;  /* 0x00000008ff0b7e24 */ /* 0x000fe2000f8e00ff */
[----:B------:R-:W-:Y:S01]  /*4d70*/  @!P4 R2UR UR14, R10 ;  /* 0x000000000a0ec2ca */ /* 0x000fe200000e0000 */
[----:B------:R-:W-:Y:S01]  /*4d80*/  @!UP1 UIADD3 UR8, UPT, UPT, UR7, 0x6200, URZ ;  /* 0x0000620007089890 */ /* 0x000fe2000fffe0ff */
[----:B------:R-:W-:Y:S02]  /*4d90*/  VOTEU.ALL UP1, P4 ;  /* 0x0000000000ff7886 */ /* 0x000fe40002020000 */
[----:B------:R-:W-:Y:S11]  /*4da0*/  @!P4 R2UR UR15, R11 ;  /* 0x000000000b0fc2ca */ /* 0x000ff600000e0000 */
[----:B------:R-:W-:Y:S02]  /*4db0*/  @!UPT UIADD3 URZ, UPT, UPT, URZ, URZ, URZ ;  /* 0x000000fffffff290 */ /* 0x000fe4000fffe0ff */
[----:B------:R2:W-:Y:S01]  /*4dc0*/  @!UP1 UTMALDG.3D [UR8], [UR14], desc[UR18] ;  /* 0x000012080e0095b4 */ /* 0x0005e20008011000 */
[----:B------:R2:W-:Y:S01]  /*4dd0*/  @!P4 SYNCS.ARRIVE.TRANS64.RED.A0TR RZ, [UR7+0xf8], R23 ;  /* 0x0000f817ffffc9a7 */ /* 0x0005e20008300407 */
[----:B------:R-:W-:Y:S01]  /*4de0*/  UPLOP3.LUT UP1, UPT, UPT, UPT, UPT, 0x80, 0x8 ;  /* 0x000000000008789c */ /* 0x000fe20003f2f070 */
[----:B------:R-:W-:Y:S01]  /*4df0*/  SYNCS.ARRIVE.TRANS64.RED.A1T0 RZ, [UR13], RZ ;  /* 0x000000ffffff79a7 */ /* 0x000fe2000810040d */
[----:B------:R-:W-:Y:S09]  /*4e00*/  @P3 BRA `(.L_x_87) ;  /* 0xfffffff000943947 */ /* 0x000ff2000383ffff */
[----:B------:R-:W-:-:S04]  /*4e10*/  SHF.L.U32 R3, R31, 0x1f, RZ ;  /* 0x0000001f1f037819 */ /* 0x000fc800000006ff */
[----:B------:R-:W1:Y:S02]  /*4e20*/  SYNCS.PHASECHK.TRANS64.TRYWAIT P0, [UR7+0x100], R3 ;  /* 0x00010003ff0075a7 */ /* 0x000e640008001107 */
[----:B-1----:R-:W-:Y:S05]  /*4e30*/  @!P0 BRA `(.L_x_88) ;  /* 0x0000007000ec8947 */ /* 0x002fea0003800000 */
.L_x_191:
[----:B------:R-:W3:Y:S02]  /*4e40*/  SYNCS.PHASECHK.TRANS64.TRYWAIT P0, [UR7+0x108], R3 ;  /* 0x00010803ff0075a7 */ /* 0x000ee40008001107 */
[----:B---3--:R-:W-:Y:S05]  /*4e50*/  @!P0 BRA `(.L_x_89) ;  /* 0x0000007000fc8947 */ /* 0x008fea0003800000 */
.L_x_193:
[----:B------:R-:W3:Y:S02]  /*4e60*/  SYNCS.PHASECHK.TRANS64.TRYWAIT P0, [UR7+0x110], R3 ;  /* 0x00011003ff0075a7 */ /* 0x000ee40008001107 */
[----:B---3--:R-:W-:Y:S05]  /*4e70*/  @!P0 BRA `(.L_x_90) ;  /* 0x00000074000c8947 */ /* 0x008fea0003800000 */
.L_x_195:
[----:B-1----:R-:W-:-:S07]  /*4e80*/  MOV R0, UR7 ;  /* 0x0000000700007c02 */ /* 0x002fce0008000f00 */
.L_x_91:
[----:B-1----:R-:W-:-:S04]  /*4e90*/  SHF.L.U32 R3, R31, 0x1f, RZ ;  /* 0x0000001f1f037819 */ /* 0x002fc800000006ff */
[----:B------:R1:W3:Y:S03]  /*4ea0*/  SYNCS.PHASECHK.TRANS64.TRYWAIT P0, [R0+URZ+0x118], R3 ;  /* 0x00011803000075a7 */ /* 0x0002e600080011ff */
[----:B---3--:R-:W-:Y:S05]  /*4eb0*/  @!P0 NANOSLEEP.SYNCS 0x989680 ;  /* 0x009896800000895d */ /* 0x008fea0003900000 */
[----:B------:R-:W3:Y:S02]  /*4ec0*/  @!P0 SYNCS.PHASECHK.TRANS64 P0, [R0+URZ+0x118], R3 ;  /* 0x00011803000085a7 */ /* 0x000ee400080010ff */
[----:B--23--:R-:W-:Y:S05]  /*4ed0*/  @P0 EXIT ;  /* 0x000000000000094d */ /* 0x00cfea0003800000 */
[----:B------:R-:W-:Y:S05]  /*4ee0*/  BRA `(.L_x_91) ;  /* 0xfffffffc00e87947 */ /* 0x000fea000383ffff */
.L_x_76:
[----:B------:R-:W-:-:S06]  /*4ef0*/  UISETP.GE.AND UP1, UPT, UR8, 0x4, UPT ;  /* 0x000000040800788c */ /* 0x000fcc000bf26270 */
[----:B------:R-:W-:-:S13]  /*4f00*/  PLOP3.LUT P0, PT, PT, PT, UP1, 0x80, 0x8 ;  /* 0x000000000008781c */ /* 0x000fda0003f0f018 */
[----:B------:R-:W-:Y:S05]  /*4f10*/  @!P0 EXIT ;  /* 0x000000000000894d */ /* 0x000fea0003800000 */
[----:B------:R-:W-:Y:S01]  /*4f20*/  BAR.SYNC.DEFER_BLOCKING 0x6, 0xa0 ;  /* 0x0182800000007b1d */ /* 0x000fe20000010000 */
[C---:B------:R-:W-:Y:S01]  /*4f30*/  IMAD.SHL.U32 R3, R185.reuse, 0x40, RZ ;  /* 0x00000040b9037824 */ /* 0x040fe200078e00ff */
[C---:B------:R-:W-:Y:S01]  /*4f40*/  LOP3.LUT R189, R185.reuse, 0x60, RZ, 0xc0, !PT ;  /* 0x00000060b9bd7812 */ /* 0x040fe200078ec0ff */
[C---:B------:R-:W-:Y:S01]  /*4f50*/  IMAD.SHL.U32 R172, R185.reuse, 0x8, RZ ;  /* 0x00000008b9ac7824 */ /* 0x040fe200078e00ff */
[C---:B------:R-:W-:Y:S01]  /*4f60*/  LOP3.LUT R187, R185.reuse, 0x2, RZ, 0xc0, !PT ;  /* 0x00000002b9bb7812 */ /* 0x040fe200078ec0ff */
[----:B------:R-:W-:Y:S01]  /*4f70*/  IMAD.U32 R79, R185, 0x10000, RZ ;  /* 0x00010000b94f7824 */ /* 0x000fe200078e00ff */
[----:B------:R-:W-:Y:S02]  /*4f80*/  UMOV UR49, 0x400 ;  /* 0x0000040000317882 */ /* 0x000fe40000000000 */
[----:B------:R-:W1:Y:S01]  /*4f90*/  LDC R177, c[0x0][0x370] ;  /* 0x0000dc00ffb17b82 */ /* 0x000e620000000800 */
[----:B------:R-:W-:Y:S01]  /*4fa0*/  ULEA UR49, UR37, UR49, 0x18 ;  /* 0x0000003125317291 */ /* 0x000fe2000f8ec0ff */
[----:B------:R-:W-:Y:S01]  /*4fb0*/  LOP3.LUT R5, R3, 0x180, RZ, 0xc0, !PT ;  /* 0x0000018003057812 */ /* 0x000fe200078ec0ff */
[----:B------:R-:W-:Y:S01]  /*4fc0*/  HFMA2 R191, -RZ, RZ, 0, 0 ;  /* 0x00000000ffbf7431 */ /* 0x000fe200000001ff */
[----:B------:R-:W-:Y:S01]  /*4fd0*/  LOP3.LUT R79, R79, 0x600000, RZ, 0xc0, !PT ;  /* 0x006000004f4f7812 */ /* 0x000fe200078ec0ff */
[----:B------:R-:W-:Y:S01]  /*4fe0*/  UIADD3 UR4, UPT, UPT, UR49, 0x8200, URZ ;  /* 0x0000820031047890 */ /* 0x000fe2000fffe0ff */
[----:B------:R-:W-:Y:S01]  /*4ff0*/  LOP3.LUT R172, R5, 0x30, R172, 0xf8, !PT ;  /* 0x0000003005ac7812 */ /* 0x000fe200078ef8ac */
[----:B------:R-:W-:Y:S01]  /*5000*/  IMAD.MOV.U32 R76, RZ, RZ, RZ ;  /* 0x000000ffff4c7224 */ /* 0x000fe200078e00ff */
[----:B------:R-:W2:Y:S01]  /*5010*/  LDC R74, c[0x0][0xb0c] ;  /* 0x0002c300ff4a7b82 */ /* 0x000ea20000000800 */
[----:B------:R-:W-:-:S02]  /*5020*/  LOP3.LUT R185, R185, 0x4, RZ, 0xc0, !PT ;  /* 0x00000004b9b97812 */ /* 0x000fc400078ec0ff */
[----:B------:R-:W-:Y:S02]  /*5030*/  CS2R R182, SRZ ;  /* 0x0000000000b67805 */ /* 0x000fe4000001ff00 */
[----:B------:R-:W-:Y:S02]  /*5040*/  LOP3.LUT R172, R172, 0x1e40, R3, 0xf8, !PT ;  /* 0x00001e40acac7812 */ /* 0x000fe400078ef803 */
[----:B------:R-:W-:Y:S02]  /*5050*/  CS2R R180, SRZ ;  /* 0x0000000000b47805 */ /* 0x000fe4000001ff00 */
[----:B------:R-:W-:Y:S01]  /*5060*/  IADD3 R184, PT, PT, -R185, 0x2, RZ ;  /* 0x00000002b9b87810 */ /* 0x000fe20007ffe1ff */
[----:B------:R-:W-:Y:S01]  /*5070*/  IMAD.MOV R176, RZ, RZ, -R187 ;  /* 0x000000ffffb07224 */ /* 0x000fe200078e0abb */
[----:B------:R-:W-:Y:S01]  /*5080*/  MOV R188, UR4 ;  /* 0x0000000400bc7c02 */ /* 0x000fe20008000f00 */
[----:B------:R-:W4:Y:S01]  /*5090*/  LDC R174, c[0x0][0xb20] ;  /* 0x0002c800ffae7b82 */ /* 0x000f220000000800 */
[----:B------:R-:W3:Y:S01]  /*50a0*/  LDS R0, [UR49+0x1c0] ;  /* 0x0001c031ff007984 */ /* 0x000ee20008000800 */
[----:B------:R-:W-:Y:S01]  /*50b0*/  VIADD R186, R172, UR49 ;  /* 0x00000031acba7c36 */ /* 0x000fe20008000000 */
[----:B------:R-:W1:Y:S01]  /*50c0*/  LDCU.64 UR52, c[0x0][0x348] ;  /* 0x00006900ff3477ac */ /* 0x000e620008000a00 */
[----:B------:R-:W-:-:S02]  /*50d0*/  IMAD.MOV R175, RZ, RZ, -R185 ;  /* 0x000000ffffaf7224 */ /* 0x000fc400078e0ab9 */
[----:B------:R-:W-:Y:S01]  /*50e0*/  VIADD R186, R186, 0x200 ;  /* 0x00000200baba7836 */ /* 0x000fe20000000000 */
[----:B------:R-:W1:Y:S01]  /*50f0*/  LDCU.64 UR38, c[0x0][0x888] ;  /* 0x00011100ff2677ac */ /* 0x000e620008000a00 */
[----:B------:R-:W1:Y:S01]  /*5100*/  LDC R73, c[0x0][0xb30] ;  /* 0x0002cc00ff497b82 */ /* 0x000e620000000800 */
[----:B------:R-:W1:Y:S01]  /*5110*/  LDCU.64 UR44, c[0x0][0x890] ;  /* 0x00011200ff2c77ac */ /* 0x000e620008000a00 */
[----:B------:R-:W-:-:S06]  /*5120*/  UIADD3 UR48, UPT, UPT, UR49, 0x200, URZ ;  /* 0x0000020031307890 */ /* 0x000fcc000fffe0ff */
[----:B------:R-:W1:Y:S08]  /*5130*/  LDC.64 R168, c[0x0][0xb10] ;  /* 0x0002c400ffa87b82 */ /* 0x000e700000000a00 */
[----:B------:R-:W1:Y:S08]  /*5140*/  LDC.64 R70, c[0x0][0xb18] ;  /* 0x0002c600ff467b82 */ /* 0x000e700000000a00 */
[----:B------:R-:W1:Y:S08]  /*5150*/  LDC.64 R68, c[0x0][0xb28] ;  /* 0x0002ca00ff447b82 */ /* 0x000e700000000a00 */
[----:B------:R-:W1:Y:S01]  /*5160*/  LDC.64 R166, c[0x0][0x8b0] ;  /* 0x00022c00ffa67b82 */ /* 0x000e620000000a00 */
[----:B---3--:R-:W-:-:S07]  /*5170*/  IMAD.IADD R79, R0, 0x1, R79 ;  /* 0x00000001004f7824 */ /* 0x008fce00078e024f */
[----:B------:R-:W3:Y:S08]  /*5180*/  LDC.64 R164, c[0x0][0x8a8] ;  /* 0x00022a00ffa47b82 */ /* 0x000ef00000000a00 */
[----:B--2-4-:R-:W1:Y:S02]  /*5190*/  LDC R178, c[0x0][0x374] ;  /* 0x0000dd00ffb27b82 */ /* 0x014e640000000800 */
.L_x_136:
[C---:B------:R-:W-:Y:S02]  /*51a0*/  LEA R0, R191.reuse, UR49, 0x3 ;  /* 0x00000031bf007c11 */ /* 0x040fe4000f8e18ff */
[----:B------:R-:W-:Y:S02]  /*51b0*/  SHF.L.U32 R3, R182, 0x1f, RZ ;  /* 0x0000001fb6037819 */ /* 0x000fe400000006ff */
[----:B------:R-:W-:Y:S02]  /*51c0*/  LEA R16, R191, UR49, 0x4 ;  /* 0x00000031bf107c11 */ /* 0x000fe4000f8e20ff */
[----:B------:R-:W2:Y:S02]  /*51d0*/  SYNCS.PHASECHK.TRANS64.TRYWAIT P0, [R0+URZ+0x130], R3 ;  /* 0x00013003000075a7 */ /* 0x000ea400080011ff */
[----:B-12---:R-:W-:Y:S05]  /*51e0*/  @!P0 BRA `(.L_x_92) ;  /* 0x0000007000488947 */ /* 0x006fea0003800000 */
.L_x_196:
[----:B------:R-:W4:Y:S01]  /*51f0*/  LDC.64 R12, c[0x0][0xb10] ;  /* 0x0002c400ff0c7b82 */ /* 0x000f220000000a00 */
[----:B------:R-:W3:Y:S01]  /*5200*/  LDS.128 R16, [R16+0x1a0] ;  /* 0x0001a00010107984 */ /* 0x000ee20000000c00 */
[----:B-1----:R-:W-:Y:S01]  /*5210*/  ISETP.NE.AND P1, PT, R73, 0x1, PT ;  /* 0x000000014900780c */ /* 0x002fe20003f25270 */
[----:B--2---:R-:W-:Y:S01]  /*5220*/  VIADD R0, R0, 0x140 ;  /* 0x0000014000007836 */ /* 0x004fe20000000000 */
[----:B------:R-:W-:Y:S04]  /*5230*/  ISETP.GE.AND P0, PT, R72, 0x1, PT ;  /* 0x000000014800780c */ /* 0x000fe80003f06270 */
[----:B------:R-:W1:Y:S01]  /*5240*/  LDC.64 R10, c[0x0][0xb18] ;  /* 0x0002c600ff0a7b82 */ /* 0x000e620000000a00 */
[----:B------:R-:W-:Y:S01]  /*5250*/  PRMT R0, RZ, 0x654, R0 ;  /* 0x00000654ff007816 */ /* 0x000fe20000000000 */
[----:B------:R-:W-:Y:S01]  /*5260*/  @!PT LDS RZ, [RZ] ;  /* 0x00000000fffff984 */ /* 0x000fe20000000800 */
[----:B------:R-:W-:Y:S01]  /*5270*/  @!PT LDS RZ, [RZ] ;  /* 0x00000000fffff984 */ /* 0x000fe20000000800 */
[----:B------:R-:W-:Y:S01]  /*5280*/  @!PT LDS RZ, [RZ] ;  /* 0x00000000fffff984 */ /* 0x000fe20000000800 */
[----:B------:R-:W-:Y:S01]  /*5290*/  @!PT LDS RZ, [RZ] ;  /* 0x00000000fffff984 */ /* 0x000fe20000000800 */
[----:B------:R2:W-:Y:S06]  /*52a0*/  MEMBAR.ALL.CTA ;  /* 0x0000000000007992 */ /* 0x0005ec0000008000 */
[----:B--2---:R-:W2:Y:S01]  /*52b0*/  FENCE.VIEW.ASYNC.S ;  /* 0x00000000000073c6 */ /* 0x004ea20000000000 */
[----:B------:R-:W1:Y:S08]  /*52c0*/  @!P1 LDC R14, c[0x0][0xb20] ;  /* 0x0002c800ff0e9b82 */ /* 0x000e700000000800 */
[----:B------:R-:W1:Y:S01]  /*52d0*/  @!P1 LDC R9, c[0x0][0xb0c] ;  /* 0x0002c300ff099b82 */ /* 0x000e620000000800 */
[----:B--2---:R2:W-:Y:S01]  /*52e0*/  SYNCS.ARRIVE.TRANS64.RED.A1T0 RZ, [R0+URZ], RZ ;  /* 0x000000ff00ff79a7 */ /* 0x0045e200081004ff */
[----:B---3--:R-:W-:Y:S04]  /*52f0*/  LOP3.LUT P4, RZ, R18, 0x1, RZ, 0xc0, !PT ;  /* 0x0000000112ff7812 */ /* 0x008fe8000788c0ff */
[----:B------:R-:W-:Y:S09]  /*5300*/  P2R R190, PR, RZ, 0x10 ;  /* 0x00000010ffbe7803 */ /* 0x000ff20000000000 */
[----:B------:R-:W-:Y:S02]  /*5310*/  @P4 MOV R77, R16 ;  /* 0x00000010004d4202 */ /* 0x000fe40000000f00 */
[----:B------:R-:W-:Y:S01]  /*5320*/  @P4 LOP3.LUT R75, R17, 0xffff, RZ, 0xc0, !PT ;  /* 0x0000ffff114b4812 */ /* 0x000fe200078ec0ff */
[----:B--2-4-:R-:W-:Y:S06]  /*5330*/  @!P0 BRA `(.L_x_93) ;  /* 0x0000000000a48947 */ /* 0x014fec0003800000 */
[----:B------:R-:W-:Y:S01]  /*5340*/  IMAD.HI.U32 R23, R178, R71, RZ ;  /* 0x00000047b2177227 */ /* 0x000fe200078e00ff */
[----:B------:R-:W-:Y:S02]  /*5350*/  ISETP.NE.AND P0, PT, R70, 0x1, PT ;  /* 0x000000014600780c */ /* 0x000fe40003f05270 */
[----:B------:R-:W-:Y:S01]  /*5360*/  ISETP.NE.AND P2, PT, R72, 0x1, PT ;  /* 0x000000014800780c */ /* 0x000fe20003f45270 */
[----:B------:R-:W-:Y:S01]  /*5370*/  IMAD.HI.U32 R22, R177, R168, RZ ;  /* 0x000000a8b1167227 */ /* 0x000fe200078e00ff */
[----:B------:R-:W-:Y:S02]  /*5380*/  SHF.R.U32.HI R23, RZ, R174, R23 ;  /* 0x000000aeff177219 */ /* 0x000fe40000011617 */
[----:B------:R-:W-:Y:S01]  /*5390*/  ISETP.NE.AND P3, PT, R74, 0x1, PT ;  /* 0x000000014a00780c */ /* 0x000fe20003f65270 */
[----:B------:R-:W-:Y:S01]  /*53a0*/  IMAD.HI.U32 R26, R77, R168, RZ ;  /* 0x000000a84d1a7227 */ /* 0x000fe200078e00ff */
[----:B------:R-:W-:Y:S02]  /*53b0*/  SHF.R.U32.HI R22, RZ, R169, R22 ;  /* 0x000000a9ff167219 */ /* 0x000fe40000011616 */
[----:B------:R-:W-:Y:S01]  /*53c0*/  SEL R3, R178, R23, !P0 ;  /* 0x00000017b2037207 */ /* 0x000fe20004000000 */
[----:B------:R-:W-:Y:S01]  /*53d0*/  IMAD.HI.U32 R23, R75, R71, RZ ;  /* 0x000000474b177227 */ /* 0x000fe200078e00ff */
[----:B------:R-:W-:Y:S02]  /*53e0*/  SEL R7, R177, R22, !P3 ;  /* 0x00000016b1077207 */ /* 0x000fe40005800000 */
[----:B------:R-:W-:Y:S01]  /*53f0*/  SHF.R.U32.HI R26, RZ, R169, R26 ;  /* 0x000000a9ff1a7219 */ /* 0x000fe2000001161a */
[-C--:B------:R-:W-:Y:S04]  /*5400*/  IMAD.HI.U32 R22, R3, R68.reuse, RZ ;  /* 0x0000004403167227 */ /* 0x080fe800078e00ff */
[----:B------:R-:W-:Y:S01]  /*5410*/  IMAD.HI.U32 R24, R7, R68, RZ ;  /* 0x0000004407187227 */ /* 0x000fe200078e00ff */
[-C--:B------:R-:W-:Y:S02]  /*5420*/  @P2 SHF.R.U32.HI R3, RZ, R69.reuse, R22 ;  /* 0x00000045ff032219 */ /* 0x080fe40000011616 */
[----:B------:R-:W-:Y:S02]  /*5430*/  SHF.R.U32.HI R22, RZ, R174, R23 ;  /* 0x000000aeff167219 */ /* 0x000fe40000011617 */
[----:B------:R-:W-:Y:S01]  /*5440*/  @P2 SHF.R.U32.HI R7, RZ, R69, R24 ;  /* 0x00000045ff072219 */ /* 0x000fe20000011618 */
[C---:B------:R-:W-:Y:S01]  /*5450*/  IMAD R2, R72.reuse, R3, RZ ;  /* 0x0000000348027224 */ /* 0x040fe200078e02ff */
[----:B------:R-:W-:Y:S02]  /*5460*/  SEL R5, R75, R22, !P0 ;  /* 0x000000164b057207 */ /* 0x000fe40004000000 */
[----:B------:R-:W-:Y:S01]  /*5470*/  SEL R3, R77, R26, !P3 ;  /* 0x0000001a4d037207 */ /* 0x000fe20005800000 */
[----:B------:R-:W-:Y:S01]  /*5480*/  IMAD R4, R72, R7, RZ ;  /* 0x0000000748047224 */ /* 0x000fe200078e02ff */
[C---:B------:R-:W-:Y:S01]  /*5490*/  ISETP.GE.AND P0, PT, R5.reuse, R2, PT ;  /* 0x000000020500720c */ /* 0x040fe20003f06270 */
[----:B------:R-:W-:Y:S03]  /*54a0*/  IMAD.HI.U32 R6, R5, R68, RZ ;  /* 0x0000004405067227 */ /* 0x000fe600078e00ff */
[----:B------:R-:W-:Y:S01]  /*54b0*/  ISETP.GE.OR P0, PT, R3, R4, P0 ;  /* 0x000000040300720c */ /* 0x000fe20000706670 */
[----:B------:R-:W-:Y:S01]  /*54c0*/  IMAD.MOV R4, RZ, RZ, -R3 ;  /* 0x000000ffff047224 */ /* 0x000fe200078e0a03 */
[-C--:B------:R-:W-:Y:S03]  /*54d0*/  SHF.R.U32.HI R6, RZ, R69.reuse, R6 ;  /* 0x00000045ff067219 */ /* 0x080fe60000011606 */
[----:B------:R-:W-:Y:S01]  /*54e0*/  IMAD R77, R74, R4, R77 ;  /* 0x000000044a4d7224 */ /* 0x000fe200078e024d */
[----:B------:R-:W-:Y:S05]  /*54f0*/  SEL R15, R5, R6, !P2 ;  /* 0x00000006050f7207 */ /* 0x000fea0005000000 */
[----:B------:R-:W-:Y:S02]  /*5500*/  IMAD.MOV R6, RZ, RZ, -R15 ;  /* 0x000000ffff067224 */ /* 0x000fe400078e0a0f */
[C---:B------:R-:W-:Y:S04]  /*5510*/  @!P0 IMAD.HI.U32 R2, R3.reuse, R68, RZ ;  /* 0x0000004403028227 */ /* 0x040fe800078e00ff */
[----:B------:R-:W-:Y:S01]  /*5520*/  IMAD R6, R72, R6, R5 ;  /* 0x0000000648067224 */ /* 0x000fe200078e0205 */
[----:B------:R-:W-:Y:S04]  /*5530*/  @!P0 SHF.R.U32.HI R2, RZ, R69, R2 ;  /* 0x00000045ff028219 */ /* 0x000fe80000011602 */
[----:B------:R-:W-:Y:S02]  /*5540*/  @!P0 SEL R0, R3, R2, !P2 ;  /* 0x0000000203008207 */ /* 0x000fe40005000000 */
[----:B------:R-:W-:Y:S02]  /*5550*/  IADD3 R2, PT, PT, -R5, RZ, RZ ;  /* 0x000000ff05027210 */ /* 0x000fe40007ffe1ff */
[----:B------:R-:W-:Y:S01]  /*5560*/  @!P0 IADD3 R8, PT, PT, R15, -R0, RZ ;  /* 0x800000000f088210 */ /* 0x000fe20007ffe0ff */
[----:B------:R-:W-:Y:S02]  /*5570*/  @!P0 IMAD R0, R7, R6, R0 ;  /* 0x0000000607008224 */ /* 0x000fe400078e0200 */
[----:B------:R-:W-:Y:S02]  /*5580*/  IMAD R75, R70, R2, R75 ;  /* 0x00000002464b7224 */ /* 0x000fe400078e024b */
[----:B------:R-:W-:Y:S02]  /*5590*/  @!P0 IMAD R5, R8, R72, R3 ;  /* 0x0000004808058224 */ /* 0x000fe400078e0203 */
[----:B------:R-:W-:Y:S04]  /*55a0*/  @!P0 IMAD.MOV.U32 R3, RZ, RZ, R0 ;  /* 0x000000ffff038224 */ /* 0x000fe800078e0000 */
[----:B------:R-:W-:Y:S02]  /*55b0*/  IMAD R77, R3, R74, R77 ;  /* 0x0000004a034d7224 */ /* 0x000fe400078e024d */
[----:B------:R-:W-:Y:S07]  /*55c0*/  IMAD R75, R5, R70, R75 ;  /* 0x00000046054b7224 */ /* 0x000fee00078e024b */
.L_x_93:
[----:B-1----:R-:W-:Y:S01]  /*55d0*/  @!P1 ISETP.NE.AND P0, PT, R10, 0x1, PT ;  /* 0x000000010a00980c */ /* 0x002fe20003f05270 */
[----:B------:R-:W-:Y:S01]  /*55e0*/  @!P1 IMAD.HI.U32 R0, R77, R12, RZ ;  /* 0x0000000c4d009227 */ /* 0x000fe200078e00ff */
[----:B------:R-:W-:Y:S01]  /*55f0*/  @!P1 ISETP.NE.AND P2, PT, R9, 0x1, PT ;  /* 0x000000010900980c */ /* 0x000fe20003f45270 */
[----:B------:R-:W-:Y:S01]  /*5600*/  ULOP3.LUT UP0, URZ, UR48, 0x1b0, URZ, 0xc0, !UPT ;  /* 0x000001b030ff7892 */ /* 0x000fe2000f80c0ff */
[----:B------:R-:W-:Y:S01]  /*5610*/  R2UR UR42, R21 ;  /* 0x00000000152a72ca */ /* 0x000fe200000e0000 */
[----:B------:R-:W-:Y:S01]  /*5620*/  @!P1 IMAD.HI.U32 R3, R75, R11, RZ ;  /* 0x0000000b4b039227 */ /* 0x000fe200078e00ff */
[----:B------:R-:W-:Y:S02]  /*5630*/  @!P1 SHF.R.U32.HI R0, RZ, R13, R0 ;  /* 0x0000000dff009219 */ /* 0x000fe40000011600 */
[----:B------:R-:W-:Y:S01]  /*5640*/  R2UR UR41, R20 ;  /* 0x00000000142972ca */ /* 0x000fe200000e0000 */
[----:B------:R-:W-:Y:S01]  /*5650*/  VIADD R191, R191, 0x1 ;  /* 0x00000001bfbf7836 */ /* 0x000fe20000000000 */
[----:B------:R-:W-:Y:S02]  /*5660*/  @!P1 SHF.R.U32.HI R2, RZ, R14, R3 ;  /* 0x0000000eff029219 */ /* 0x000fe40000011603 */
[----:B------:R-:W-:Y:S02]  /*5670*/  @!P1 SEL R3, R77, R0, !P2 ;  /* 0x000000004d039207 */ /* 0x000fe40005000000 */
[----:B------:R-:W-:Y:S02]  /*5680*/  @!P1 SEL R2, R75, R2, !P0 ;  /* 0x000000024b029207 */ /* 0x000fe40004000000 */
[----:B------:R-:W-:Y:S01]  /*5690*/  @P4 SHF.R.U32.HI R179, RZ, 0x10, R17 ;  /* 0x00000010ffb34819 */ /* 0x000fe20000011611 */
[----:B------:R-:W-:Y:S02]  /*56a0*/  USHF.L.U32 UR42, UR42, 0x7, URZ ;  /* 0x000000072a2a7899 */ /* 0x000fe400080006ff */
[----:B------:R-:W-:Y:S02]  /*56b0*/  @!P1 IMAD.IADD R0, R2, 0x1, -R3 ;  /* 0x0000000102009824 */ /* 0x000fe400078e0a03 */
[----:B------:R-:W-:Y:S01]  /*56c0*/  @!P1 IMAD.IADD R2, R3, 0x1, -R2 ;  /* 0x0000000103029824 */ /* 0x000fe200078e0a02 */
[----:B------:R-:W-:Y:S01]  /*56d0*/  USHF.L.U32 UR41, UR41, 0x8, URZ ;  /* 0x0000000829297899 */ /* 0x000fe200080006ff */
[----:B------:R-:W-:Y:S02]  /*56e0*/  @!P1 IMAD R77, R0, R9, R77 ;  /* 0x00000009004d9224 */ /* 0x000fe400078e024d */
[----:B------:R-:W-:Y:S01]  /*56f0*/  @!P1 IMAD R75, R2, R10, R75 ;  /* 0x0000000a024b9224 */ /* 0x000fe200078e024b */
[----:B------:R-:W-:Y:S08]  /*5700*/  BRA.U !UP0, `(.L_x_94) ;  /* 0x0000000108407547 */ /* 0x000ff0000b800000 */
[----:B------:R-:W1:Y:S01]  /*5710*/  LDCU.64 UR8, c[0x4][0x88] ;  /* 0x01001100ff0877ac */ /* 0x000e620008000a00 */
[----:B------:R-:W-:Y:S01]  /*5720*/  MOV R3, 0x0 ;  /* 0x0000000000037802 */ /* 0x000fe20000000f00 */
[----:B------:R-:W-:Y:S02]  /*5730*/  HFMA2 R12, -RZ, RZ, 0, 5.9604644775390625e-08 ;  /* 0x00000001ff0c7431 */ /* 0x000fe400000001ff */
[----:B------:R-:W-:Y:S02]  /*5740*/  IMAD.MOV.U32 R8, RZ, RZ, 0x70 ;  /* 0x00000070ff087424 */ /* 0x000fe400078e00ff */
[----:B------:R-:W-:Y:S01]  /*5750*/  IMAD.MOV.U32 R13, RZ, RZ, RZ ;  /* 0x000000ffff0d7224 */ /* 0x000fe200078e00ff */
[----:B------:R-:W2:Y:S01]  /*5760*/  LDCU.64 UR6, c[0x4][0x90] ;  /* 0x01001200ff0677ac */ /* 0x000ea20008000a00 */
[----:B------:R-:W3:Y:S01]  /*5770*/  LDC.64 R2, c[0x4][R3] ;  /* 0x0100000003027b82 */ /* 0x000ee20000000a00 */
[----:B------:R-:W4:Y:S01]  /*5780*/  LDCU.64 UR4, c[0x4][0x8] ;  /* 0x01000100ff0477ac */ /* 0x000f220008000a00 */
[----:B-1----:R-:W-:Y:S01]  /*5790*/  MOV R5, UR9 ;  /* 0x0000000900057c02 */ /* 0x002fe20008000f00 */
[----:B------:R-:W-:Y:S01]  /*57a0*/  IMAD.U32 R4, RZ, RZ, UR8 ;  /* 0x00000008ff047e24 */ /* 0x000fe2000f8e00ff */
[----:B--2---:R-:W-:Y:S01]  /*57b0*/  MOV R7, UR7 ;  /* 0x0000000700077c02 */ /* 0x004fe20008000f00 */
[----:B------:R-:W-:Y:S01]  /*57c0*/  IMAD.U32 R6, RZ, RZ, UR6 ;  /* 0x00000006ff067e24 */ /* 0x000fe2000f8e00ff */
[----:B----4-:R-:W-:Y:S01]  /*57d0*/  MOV R11, UR5 ;  /* 0x00000005000b7c02 */ /* 0x010fe20008000f00 */
[----:B------:R-:W-:Y:S02]  /*57e0*/  IMAD.U32 R10, RZ, RZ, UR4 ;  /* 0x00000004ff0a7e24 */ /* 0x000fe4000f8e00ff */
[----:B------:R-:W-:Y:S07]  /*57f0*/  LEPC R20, `(.L_x_94) ;  /* 0x000000001014794e */ /* 0x000fee0000000000 */
[----:B---3-5:R-:W-:Y:S05]  /*5800*/  CALL.ABS.NOINC R2 ;  /* 0x0000000002007343 */ /* 0x028fea0003c00000 */
.L_x_94:
[----:B------:R-:W-:Y:S01]  /*5810*/  LOP3.LUT P0, RZ, R188, 0x1b0, RZ, 0xc0, !PT ;  /* 0x000001b0bcff7812 */ /* 0x000fe2000780c0ff */
[----:B------:R-:W-:Y:S11]  /*5820*/  BSSY.RECONVERGENT B6, `(.L_x_95) ;  /* 0x0000013000067945 */ /* 0x000ff60003800200 */
[----:B------:R-:W-:Y:S01]  /*5830*/  @!UPT UIADD3 URZ, UPT, UPT, URZ, URZ, URZ ;  /* 0x000000fffffff290 */ /* 0x000fe2000fffe0ff */
[----:B------:R-:W-:Y:S05]  /*5840*/  @!P0 BRA `(.L_x_96) ;  /* 0x0000000000408947 */ /* 0x000fea0003800000 */
        /* <DEDUP_REMOVED lines=16> */
.L_x_96:
[----:B------:R-:W-:Y:S05]  /*5950*/  BSYNC.RECONVERGENT B6 ;  /* 0x0000000000067941 */ /* 0x000fea0003800200 */
.L_x_95:
[----:B------:R-:W-:Y:S01]  /*5960*/  ISETP.NE.U32.AND P4, PT, R166, RZ, PT ;  /* 0x000000ffa600720c */ /* 0x000fe20003f85070 */
[----:B------:R-:W-:Y:S01]  /*5970*/  UISETP.NE.AND UP2, UPT, UR50, URZ, UPT ;  /* 0x000000ff3200728c */ /* 0x000fe2000bf45270 */
[----:B------:R-:W-:Y:S01]  /*5980*/  ISETP.NE.U32.AND P2, PT, RZ, UR38, PT ;  /* 0x00000026ff007c0c */ /* 0x000fe2000bf45070 */
[----:B------:R-:W-:Y:S01]  /*5990*/  UISETP.NE.U32.AND UP1, UPT, UR44, URZ, UPT ;  /* 0x000000ff2c00728c */ /* 0x000fe2000bf25070 */
[----:B------:R-:W-:Y:S01]  /*59a0*/  ISETP.NE.AND.EX P4, PT, R167, RZ, PT, P4 ;  /* 0x000000ffa700720c */ /* 0x000fe20003f85340 */
[----:B------:R-:W-:Y:S01]  /*59b0*/  UPLOP3.LUT UP0, UPT, UPT, UPT, UPT, 0x40, 0x4 ;  /* 0x000000000004789c */ /* 0x000fe20003f0e870 */
[----:B------:R-:W-:Y:S01]  /*59c0*/  ISETP.NE.AND.EX P2, PT, RZ, UR39, PT, P2 ;  /* 0x00000027ff007c0c */ /* 0x000fe2000bf45320 */
[----:B------:R-:W-:Y:S01]  /*59d0*/  UISETP.NE.AND.EX UP1, UPT, UR45, URZ, UPT, UP1 ;  /* 0x000000ff2d00728c */ /* 0x000fe2000bf25310 */
[----:B------:R-:W-:Y:S04]  /*59e0*/  PLOP3.LUT P1, PT, PT, PT, UP2, 0x80, 0x8 ;  /* 0x000000000008781c */ /* 0x000fe80003f2f028 */
[----:B------:R-:W-:Y:S06]  /*59f0*/  @UP2 UPLOP3.LUT UP0, UPT, UPT, UPT, UP1, 0x80, 0x8 ;  /* 0x000000000008289c */ /* 0x000fec0003f0f010 */
[----:B------:R-:W-:Y:S01]  /*5a00*/  PLOP3.LUT P0, PT, PT, PT, UP0, 0x80, 0x8 ;  /* 0x000000000008781c */ /* 0x000fe20003f0f008 */
[----:B------:R-:W-:Y:S01]  /*5a10*/  @!UPT UIADD3 URZ, UPT, UPT, URZ, URZ, URZ ;  /* 0x000000fffffff290 */ /* 0x000fe2000fffe0ff */
[----:B------:R-:W-:Y:S11]  /*5a20*/  BRA.U !UP1, `(.L_x_97) ;  /* 0x0000000109387547 */ /* 0x000ff6000b800000 */
[----:B------:R-:W-:Y:S01]  /*5a30*/  UISETP.NE.U32.AND UP0, UPT, UR38, URZ, UPT ;  /* 0x000000ff2600728c */ /* 0x000fe2000bf05070 */
[----:B------:R-:W-:Y:S02]  /*5a40*/  HFMA2 R0, -RZ, RZ, 0, 5.9604644775390625e-08 ;  /* 0x00000001ff007431 */ /* 0x000fe400000001ff */
[----:B------:R-:W-:Y:S01]  /*5a50*/  IMAD.MOV.U32 R171, RZ, RZ, 0x1 ;  /* 0x00000001ffab7424 */ /* 0x000fe200078e00ff */
[----:B------:R-:W-:Y:S06]  /*5a60*/  UISETP.NE.AND.EX UP0, UPT, UR39, URZ, UPT, UP0 ;  /* 0x000000ff2700728c */ /* 0x000fec000bf05300 */
[----:B------:R-:W-:Y:S05]  /*5a70*/  PLOP3.LUT P3, PT, PT, PT, UP0, 0x80, 0x8 ;  /* 0x000000000008781c */ /* 0x000fea0003f6f008 */
[----:B------:R-:W1:Y:S01]  /*5a80*/  @UP0 LDCU.64 UR6, c[0x0][0x888] ;  /* 0x00011100ff0607ac */ /* 0x000e620008000a00 */
[----:B------:R-:W-:Y:S07]  /*5a90*/  @UP0 UIMAD UR4, UR36, UR44, URZ ;  /* 0x0000002c240402a4 */ /* 0x000fee000f8e02ff */
[----:B------:R-:W-:Y:S01]  /*5aa0*/  @!P3 PRMT R171, R0, 0x7610, R171 ;  /* 0x0000761000abb816 */ /* 0x000fe200000000ab */
[----:B-1----:R-:W-:Y:S03]  /*5ab0*/  @UP0 UIMAD.WIDE UR6, UR4, 0x4, UR6 ;  /* 0x00000004040608a5 */ /* 0x002fe6000f8e0206 */
[----:B------:R-:W1:Y:S03]  /*5ac0*/  @!UP0 LDCU UR4, c[0x0][0x880] ;  /* 0x00011000ff0487ac */ /* 0x000e660008000800 */
[----:B------:R-:W-:Y:S01]  /*5ad0*/  IMAD.U32 R2, RZ, RZ, UR6 ;  /* 0x00000006ff027e24 */ /* 0x000fe2000f8e00ff */
[----:B------:R-:W-:Y:S05]  /*5ae0*/  MOV R3, UR7 ;  /* 0x0000000700037c02 */ /* 0x000fea0008000f00 */
[----:B-----5:R2:W5:Y:S02]  /*5af0*/  @P3 LDG.E R81, desc[UR46][R2.64] ;  /* 0x0000002e02513981 */ /* 0x020564000c1e1900 */
[----:B-12---:R-:W-:Y:S02]  /*5b00*/  @!P3 IMAD.U32 R81, RZ, RZ, UR4 ;  /* 0x00000004ff51be24 */ /* 0x006fe4000f8e00ff */
.L_x_97:
[----:B------:R-:W-:Y:S05]  /*5b10*/  @!P4 BRA `(.L_x_98) ;  /* 0x000000000020c947 */ /* 0x000fea0003800000 */
[----:B------:R-:W-:Y:S04]  /*5b20*/  ISETP.NE.U32.AND P3, PT, R164, RZ, PT ;  /* 0x000000ffa400720c */ /* 0x000fe80003f65070 */
[----:B------:R-:W-:Y:S11]  /*5b30*/  ISETP.NE.AND.EX P3, PT, R165, RZ, PT, P3 ;  /* 0x000000ffa500720c */ /* 0x000ff60003f65330 */
[----:B------:R-:W-:Y:S02]  /*5b40*/  @!UPT UIADD3 URZ, UPT, UPT, URZ, URZ, URZ ;  /* 0x000000fffffff290 */ /* 0x000fe4000fffe0ff */
[----:B------:R-:W1:Y:S01]  /*5b50*/  @P3 LDC.64 R2, c[0x0][0x8a8] ;  /* 0x00022a00ff023b82 */ /* 0x000e620000000a00 */
[----:B------:R-:W-:Y:S04]  /*5b60*/  @P3 IMAD R0, R166, UR36, RZ ;  /* 0x00000024a6003c24 */ /* 0x000fe8000f8e02ff */
[----:B-1----:R-:W-:Y:S05]  /*5b70*/  @P3 IMAD.WIDE R2, R0, 0x4, R2 ;  /* 0x0000000400023825 */ /* 0x002fea00078e0202 */
[----:B-----5:R1:W5:Y:S02]  /*5b80*/  @P3 LDG.E R78, desc[UR46][R2.64] ;  /* 0x0000002e024e3981 */ /* 0x020364000c1e1900 */
[----:B-1----:R-:W2:Y:S02]  /*5b90*/  @!P3 LDC R78, c[0x0][0x8a0] ;  /* 0x00022800ff4ebb82 */ /* 0x002ea40000000800 */
.L_x_98:
[----:B-----5:R-:W-:Y:S01]  /*5ba0*/  FSETP.NEU.AND P4, PT, R81, RZ, PT ;  /* 0x000000ff5100720b */ /* 0x020fe20003f8d000 */
[----:B------:R-:W-:Y:S01]  /*5bb0*/  BSSY B1, `(.L_x_99) ;  /* 0x0000047000017945 */ /* 0x000fe20003800000 */
[----:B------:R-:W-:Y:S01]  /*5bc0*/  SEL R5, RZ, 0xffffffff, P2 ;  /* 0xffffffffff057807 */ /* 0x000fe20001000000 */
[----:B------:R-:W-:Y:S01]  /*5bd0*/  IMAD.MOV.U32 R196, RZ, RZ, 0x1 ;  /* 0x00000001ffc47424 */ /* 0x000fe200078e00ff */
[----:B------:R-:W-:Y:S01]  /*5be0*/  LOP3.LUT P3, RZ, R171, 0xff, RZ, 0xc0, !PT ;  /* 0x000000ffabff7812 */ /* 0x000fe2000786c0ff */
[C---:B------:R-:W-:Y:S01]  /*5bf0*/  IMAD R80, R76.reuse, 0x100, R79 ;  /* 0x000001004c507824 */ /* 0x040fe200078e024f */
[----:B------:R-:W-:Y:S02]  /*5c00*/  @P1 SEL R0, RZ, 0xffffffff, P4 ;  /* 0xffffffffff001807 */ /* 0x000fe40002000000 */
[----:B------:R-:W-:Y:S02]  /*5c10*/  CS2R R162, SRZ ;  /* 0x0000000000a27805 */ /* 0x000fe4000001ff00 */
[----:B------:R-:W-:Y:S02]  /*5c20*/  LEA R3, R181, UR49, 0x3 ;  /* 0x00000031b5037c11 */ /* 0x000fe4000f8e18ff */
[----:B------:R-:W-:Y:S02]  /*5c30*/  CS2R R160, SRZ ;  /* 0x0000000000a07805 */ /* 0x000fe4000001ff00 */
[----:B------:R-:W-:Y:S02]  /*5c40*/  @P0 SEL R0, R5, R0, !P3 ;  /* 0x0000000005000207 */ /* 0x000fe40005800000 */
[----:B------:R-:W-:Y:S02]  /*5c50*/  CS2R R158, SRZ ;  /* 0x00000000009e7805 */ /* 0x000fe4000001ff00 */
[----:B------:R-:W-:Y:S02]  /*5c60*/  LEA R193, R76, UR49, 0x3 ;  /* 0x000000314cc17c11 */ /* 0x000fe4000f8e18ff */
[----:B------:R-:W-:Y:S02]  /*5c70*/  CS2R R156, SRZ ;  /* 0x00000000009c7805 */ /* 0x000fe4000001ff00 */
[----:B------:R-:W-:Y:S02]  /*5c80*/  @P1 LOP3.LUT R0, R0, 0x1, RZ, 0xc0, !PT ;  /* 0x0000000100001812 */ /* 0x000fe400078ec0ff */
[----:B------:R-:W-:Y:S02]  /*5c90*/  CS2R R154, SRZ ;  /* 0x00000000009a7805 */ /* 0x000fe4000001ff00 */
[----:B------:R-:W-:Y:S02]  /*5ca0*/  SHF.L.U32 R2, R183, 0x1f, RZ ;  /* 0x0000001fb7027819 */ /* 0x000fe400000006ff */
[----:B------:R-:W-:Y:S02]  /*5cb0*/  CS2R R152, SRZ ;  /* 0x0000000000987805 */ /* 0x000fe4000001ff00 */
[----:B------:R-:W-:Y:S02]  /*5cc0*/  ISETP.NE.U32.OR P6, PT, R0, 0x1, !P1 ;  /* 0x000000010000780c */ /* 0x000fe40004fc5470 */
[----:B------:R-:W-:Y:S02]  /*5cd0*/  CS2R R150, SRZ ;  /* 0x0000000000967805 */ /* 0x000fe4000001ff00 */
[----:B------:R-:W-:Y:S02]  /*5ce0*/  PLOP3.LUT P2, PT, PT, PT, UP1, 0x80, 0x8 ;  /* 0x000000000008781c */ /* 0x000fe40003f4f018 */
[----:B------:R-:W-:Y:S02]  /*5cf0*/  CS2R R148, SRZ ;  /* 0x0000000000947805 */ /* 0x000fe4000001ff00 */
[----:B------:R-:W-:Y:S02]  /*5d00*/  SEL R0, RZ, 0xffffffff, P4 ;  /* 0xffffffffff007807 */ /* 0x000fe40002000000 */
[----:B------:R-:W-:Y:S03]  /*5d10*/  P2R R198, PR, RZ, 0x40 ;  /* 0x00000040ffc67803 */ /* 0x000fe60000000000 */
[----:B------:R-:W-:Y:S04]  /*5d20*/  @P6 SHF.L.U32 R4, R180, 0x1f, RZ ;  /* 0x0000001fb4046819 */ /* 0x000fe800000006ff */
[----:B------:R-:W-:Y:S01]  /*5d30*/  @P2 SEL R0, R5, R0, !P3 ;  /* 0x0000000005002207 */ /* 0x000fe20005800000 */
[----:B------:R-:W1:Y:S03]  /*5d40*/  @P6 SYNCS.PHASECHK.TRANS64.TRYWAIT P1, [R3+URZ+0xe0], R4 ;  /* 0x0000e004030065a7 */ /* 0x000e6600080211ff */
[----:B------:R-:W-:Y:S04]  /*5d50*/  LOP3.LUT R0, R0, 0x1, RZ, 0xc0, !PT ;  /* 0x0000000100007812 */ /* 0x000fe800078ec0ff */
[----:B------:R-:W-:Y:S04]  /*5d60*/  ISETP.NE.U32.AND P5, PT, R0, 0x1, PT ;  /* 0x000000010000780c */ /* 0x000fe80003fa5070 */
[----:B------:R-:W-:Y:S01]  /*5d70*/  P2R R197, PR, RZ, 0x20 ;  /* 0x00000020ffc57803 */ /* 0x000fe20000000000 */
[----:B------:R3:W4:Y:S01]  /*5d80*/  SYNCS.PHASECHK.TRANS64.TRYWAIT P0, [R193+URZ+0x150], R2 ;  /* 0x00015002c10075a7 */ /* 0x00072200080011ff */
[----:B-1----:R-:W-:Y:S01]  /*5d90*/  @P6 SEL R196, RZ, 0x1, !P1 ;  /* 0x00000001ffc46807 */ /* 0x002fe20004800000 */
[----:B---3--:R-:W-:Y:S06]  /*5da0*/  @!P6 BRA `(.L_x_100) ;  /* 0x00000000009ce947 */ /* 0x008fec0003800000 */
[----:B------:R-:W-:Y:S01]  /*5db0*/  @P5 IMAD R6, R181, 0x2000, R186 ;  /* 0x00002000b5065824 */ /* 0x000fe200078e02ba */
[----:B------:R-:W-:Y:S01]  /*5dc0*/  ISETP.NE.AND P1, PT, R196, RZ, PT ;  /* 0x000000ffc400720c */ /* 0x000fe20003f25270 */
[----:B------:R-:W-:Y:S01]  /*5dd0*/  BSSY B0, `(.L_x_101) ;  /* 0x0000010000007945 */ /* 0x000fe20003800000 */
[----:B------:R-:W-:Y:S01]  /*5de0*/  CS2R R150, SRZ ;  /* 0x0000000000967805 */ /* 0x000fe2000001ff00 */
[--C-:B------:R-:W-:Y:S01]  /*5df0*/  @P5 IMAD R7, R187, -0x10, R6.reuse ;  /* 0xfffffff0bb075824 */ /* 0x100fe200078e0206 */
[----:B------:R-:W-:Y:S01]  /*5e00*/  CS2R R148, SRZ ;  /* 0x0000000000947805 */ /* 0x000fe2000001ff00 */
[----:B------:R-:W-:Y:S01]  /*5e10*/  @P5 IMAD R5, R185, -0x10, R6 ;  /* 0xfffffff0b9055824 */ /* 0x000fe200078e0206 */
[----:B------:R-:W-:Y:S01]  /*5e20*/  CS2R R158, SRZ ;  /* 0x00000000009e7805 */ /* 0x000fe2000001ff00 */
[----:B------:R-:W-:Y:S01]  /*5e30*/  @P5 IMAD R4, R184, 0x10, R7 ;  /* 0x00000010b8045824 */ /* 0x000fe200078e0207 */
[----:B------:R-:W-:Y:S02]  /*5e40*/  CS2R R156, SRZ ;  /* 0x00000000009c7805 */ /* 0x000fe4000001ff00 */
[----:B------:R-:W-:Y:S02]  /*5e50*/  CS2R R154, SRZ ;  /* 0x00000000009a7805 */ /* 0x000fe4000001ff00 */
[----:B------:R-:W-:Y:S02]  /*5e60*/  CS2R R152, SRZ ;  /* 0x0000000000987805 */ /* 0x000fe4000001ff00 */
[----:B------:R-:W-:Y:S02]  /*5e70*/  CS2R R162, SRZ ;  /* 0x0000000000a27805 */ /* 0x000fe4000001ff00 */
[----:B------:R-:W-:Y:S01]  /*5e80*/  CS2R R160, SRZ ;  /* 0x0000000000a07805 */ /* 0x000fe2000001ff00 */
[----:B------:R-:W-:Y:S06]  /*5e90*/  @P1 BRA `(.L_x_102) ;  /* 0x00000000000c1947 */ /* 0x000fec0003800000 */
[----:B------:R-:W-:Y:S04]  /*5ea0*/  SHF.L.U32 R0, R180, 0x1f, RZ ;  /* 0x0000001fb4007819 */ /* 0x000fe800000006ff */
[----:B------:R-:W1:Y:S02]  /*5eb0*/  SYNCS.PHASECHK.TRANS64.TRYWAIT P1, [R3+URZ+0xe0], R0 ;  /* 0x0000e000030075a7 */ /* 0x000e6400080211ff */
[----:B-1----:R-:W-:Y:S05]  /*5ec0*/  @!P1 BRA `(.L_x_103) ;  /* 0x0000006400249947 */ /* 0x002fea0003800000 */
.L_x_102:
[----:B------:R-:W-:Y:S05]  /*5ed0*/  BSYNC B0 ;  /* 0x0000000000007941 */ /* 0x000fea0003800000 */
.L_x_101:
[----:B------:R-:W-:Y:S01]  /*5ee0*/  ISETP.NE.AND P1, PT, R197, RZ, PT ;  /* 0x000000ffc500720c */ /* 0x000fe20003f25270 */
[----:B-1----:R-:W-:Y:S02]  /*5ef0*/  VIADD R3, R3, 0x100 ;  /* 0x0000010003037836 */ /* 0x002fe40000000000 */
[----:B------:R-:W-:Y:S02]  /*5f00*/  IMAD.U32 R0, RZ, RZ, UR37 ;  /* 0x00000025ff007e24 */ /* 0x000fe4000f8e00ff */
[----:B------:R-:W-:Y:S03]  /*5f10*/  VIADD R181, R181, 0x1 ;  /* 0x00000001b5b57836 */ /* 0x000fe60000000000 */
[----:B------:R-:W-:Y:S05]  /*5f20*/  PRMT R0, R0, 0x654, R3 ;  /* 0x0000065400007816 */ /* 0x000fea0000000003 */
[----:B------:R1:W3:Y:S04]  /*5f30*/  @P1 LDS.128 R148, [R6] ;  /* 0x0000000006941984 */ /* 0x0002e80000000c00 */
[----:B------:R1:W1:Y:S04]  /*5f40*/  @P1 LDS.128 R156, [R5+0x20] ;  /* 0x00002000059c1984 */ /* 0x0002680000000c00 */
[----:B------:R1:W1:Y:S04]  /*5f50*/  @P1 LDS.128 R152, [R7+0x10] ;  /* 0x0000100007981984 */ /* 0x0002680000000c00 */
[----:B------:R1:W1:Y:S01]  /*5f60*/  @P1 LDS.128 R160, [R4+0x10] ;  /* 0x0000100004a01984 */ /* 0x0002620000000c00 */
[C---:B------:R-:W-:Y:S01]  /*5f70*/  ISETP.NE.AND P1, PT, R181.reuse, 0x4, PT ;  /* 0x00000004b500780c */ /* 0x040fe20003f25270 */
[----:B------:R-:W-:Y:S01]  /*5f80*/  @!PT LDS RZ, [RZ] ;  /* 0x00000000fffff984 */ /* 0x000fe20000000800 */
[----:B------:R-:W-:Y:S01]  /*5f90*/  @!PT LDS RZ, [RZ] ;  /* 0x00000000fffff984 */ /* 0x000fe20000000800 */
[----:B------:R-:W-:Y:S01]  /*5fa0*/  @!PT LDS RZ, [RZ] ;  /* 0x00000000fffff984 */ /* 0x000fe20000000800 */
[----:B------:R-:W-:Y:S01]  /*5fb0*/  @!PT LDS RZ, [RZ] ;  /* 0x00000000fffff984 */ /* 0x000fe20000000800 */
[----:B------:R5:W-:Y:S06]  /*5fc0*/  MEMBAR.ALL.CTA ;  /* 0x0000000000007992 */ /* 0x000bec0000008000 */
[----:B-----5:R-:W5:Y:S01]  /*5fd0*/  FENCE.VIEW.ASYNC.S ;  /* 0x00000000000073c6 */ /* 0x020f620000000000 */
[----:B------:R-:W-:Y:S02]  /*5fe0*/  SEL R3, RZ, 0x1, P1 ;  /* 0x00000001ff037807 */ /* 0x000fe40000800000 */
[----:B------:R-:W-:Y:S02]  /*5ff0*/  SEL R181, R181, RZ, P1 ;  /* 0x000000ffb5b57207 */ /* 0x000fe40000800000 */
[----:B------:R-:W-:Y:S01]  /*6000*/  LOP3.LUT R180, R180, R3, RZ, 0x3c, !PT ;  /* 0x00000003b4b47212 */ /* 0x000fe200078e3cff */
[----:B-----5:R1:W-:Y:S06]  /*6010*/  SYNCS.ARRIVE.TRANS64.RED.A1T0 RZ, [R0+URZ], RZ ;  /* 0x000000ff00ff79a7 */ /* 0x0203ec00081004ff */
.L_x_100:
[----:B------:R-:W-:Y:S05]  /*6020*/  BSYNC B1 ;  /* 0x0000000000017941 */ /* 0x000fea0003800000 */
.L_x_99:
[----:B-1----:R-:W-:Y:S04]  /*6030*/  SHF.R.U32.HI R0, RZ, 0x15, R80 ;  /* 0x00000015ff007819 */ /* 0x002fe80000011650 */
[----:B------:R-:W-:Y:S01]  /*6040*/  LOP3.LUT P1, RZ, R0, 0x3, R173, 0x48, !PT ;  /* 0x0000000300ff7812 */ /* 0x000fe200078248ad */
[----:B------:R-:W-:Y:S01]  /*6050*/  @!UPT UIADD3 URZ, UPT, UPT, URZ, URZ, URZ ;  /* 0x000000fffffff290 */ /* 0x000fe2000fffe0ff */
[----:B----4-:R-:W-:Y:S11]  /*6060*/  @P0 BRA `(.L_x_104) ;  /* 0x0000000000080947 */ /* 0x010ff60003800000 */
[----:B------:R-:W1:Y:S02]  /*6070*/  SYNCS.PHASECHK.TRANS64.TRYWAIT P0, [R193+URZ+0x150], R2 ;  /* 0x00015002c10075a7 */ /* 0x000e6400080011ff */
[----:B-1----:R-:W-:Y:S05]  /*6080*/  @!P0 BRA `(.L_x_105) ;  /* 0x0000006000c88947 */ /* 0x002fea0003800000 */
.L_x_104:
[----:B------:R-:W-:Y:S04]  /*6090*/  BSSY.RECONVERGENT B6, `(.L_x_106) ;  /* 0x0000012000067945 */ /* 0x000fe80003800200 */
[----:B------:R-:W-:Y:S05]  /*60a0*/  @!P1 BRA `(.L_x_107) ;  /* 0x0000000000409947 */ /* 0x000fea0003800000 */
[----:B------:R-:W4:Y:S01]  /*60b0*/  LDCU.64 UR8, c[0x4][0x78] ;  /* 0x01000f00ff0877ac */ /* 0x000f220008000a00 */
[----:B------:R-:W-:Y:S01]  /*60c0*/  MOV R3, 0x0 ;  /* 0x0000000000037802 */ /* 0x000fe20000000f00 */
[----:B------:R-:W-:Y:S02]  /*60d0*/  HFMA2 R12, -RZ, RZ, 0, 5.9604644775390625e-08 ;  /* 0x00000001ff0c7431 */ /* 0x000fe400000001ff */
[----:B------:R-:W-:Y:S02]  /*60e0*/  IMAD.MOV.U32 R8, RZ, RZ, 0x192 ;  /* 0x00000192ff087424 */ /* 0x000fe400078e00ff */
[----:B------:R-:W-:Y:S01]  /*60f0*/  IMAD.MOV.U32 R13, RZ, RZ, RZ ;  /* 0x000000ffff0d7224 */ /* 0x000fe200078e00ff */
[----:B------:R-:W5:Y:S01]  /*6100*/  LDCU.64 UR6, c[0x4][0x80] ;  /* 0x01001000ff0677ac */ /* 0x000f620008000a00 */
[----:B-1----:R-:W1:Y:S01]  /*6110*/  LDC.64 R2, c[0x4][R3] ;  /* 0x0100000003027b82 */ /* 0x002e620000000a00 */
[----:B------:R-:W2:Y:S01]  /*6120*/  LDCU.64 UR4, c[0x4][0x18] ;  /* 0x01000300ff0477ac */ /* 0x000ea20008000a00 */
[----:B----4-:R-:W-:Y:S01]  /*6130*/  MOV R5, UR9 ;  /* 0x0000000900057c02 */ /* 0x010fe20008000f00 */
[----:B------:R-:W-:Y:S01]  /*6140*/  IMAD.U32 R4, RZ, RZ, UR8 ;  /* 0x00000008ff047e24 */ /* 0x000fe2000f8e00ff */
[----:B-----5:R-:W-:Y:S01]  /*6150*/  MOV R7, UR7 ;  /* 0x0000000700077c02 */ /* 0x020fe20008000f00 */
[----:B------:R-:W-:Y:S01]  /*6160*/  IMAD.U32 R6, RZ, RZ, UR6 ;  /* 0x00000006ff067e24 */ /* 0x000fe2000f8e00ff */
[----:B--2---:R-:W-:Y:S01]  /*6170*/  MOV R11, UR5 ;  /* 0x00000005000b7c02 */ /* 0x004fe20008000f00 */
[----:B------:R-:W-:Y:S02]  /*6180*/  IMAD.U32 R10, RZ, RZ, UR4 ;  /* 0x00000004ff0a7e24 */ /* 0x000fe4000f8e00ff */
[----:B------:R-:W-:Y:S07]  /*6190*/  LEPC R20, `(.L_x_107) ;  /* 0x000000001014794e */ /* 0x000fee0000000000 */
[----:B-1-3--:R-:W-:Y:S05]  /*61a0*/  CALL.ABS.NOINC R2 ;  /* 0x0000000002007343 */ /* 0x00afea0003c00000 */
.L_x_107:
[----:B------:R-:W-:Y:S05]  /*61b0*/  BSYNC.RECONVERGENT B6 ;  /* 0x0000000000067941 */ /* 0x000fea0003800200 */
.L_x_106:
[-C--:B---3--:R-:W-:Y:S01]  /*61c0*/  F2FP.F16.E4M3.UNPACK_B R83, R148.reuse ;  /* 0x00000094ff53723e */ /* 0x088fe200020006ff */
[----:B------:R-:W-:Y:S05]  /*61d0*/  WARPSYNC.ALL ;  /* 0x0000000000007948 */ /* 0x000fea0003800000 */
[----:B------:R-:W-:Y:S01]  /*61e0*/  R2UR UR4, R80 ;  /* 0x00000000500472ca */ /* 0x000fe200000e0000 */
[--C-:B------:R-:W-:Y:S01]  /*61f0*/  HADD2.F32 R82, -RZ, R83.reuse.H0_H0 ;  /* 0x20000053ff527230 */ /* 0x100fe20000004100 */
[----:B------:R-:W-:Y:S01]  /*6200*/  F2FP.F16.E4M3.UNPACK_B R85, R148.H1 ;  /* 0x00000094ff55723e */ /* 0x000fe200030006ff */
[----:B------:R-:W-:Y:S01]  /*6210*/  HADD2.F32 R83, -RZ, R83.H1_H1 ;  /* 0x30000053ff537230 */ /* 0x000fe20000004100 */
[-C--:B------:R-:W-:Y:S01]  /*6220*/  F2FP.F16.E4M3.UNPACK_B R87, R149.reuse ;  /* 0x00000095ff57723e */ /* 0x080fe200020006ff */
[----:B------:R-:W-:Y:S01]  /*6230*/  BSSY.RECONVERGENT B0, `(.L_x_108) ;  /* 0x000011d000007945 */ /* 0x000fe20003800200 */
[----:B------:R-:W-:Y:S01]  /*6240*/  F2FP.F16.E4M3.UNPACK_B R89, R149.H1 ;  /* 0x00000095ff59723e */ /* 0x000fe200030006ff */
[----:B------:R-:W-:Y:S01]  /*6250*/  HADD2.F32 R84, -RZ, R85.H0_H0 ;  /* 0x20000055ff547230 */ /* 0x000fe20000004100 */
[-C--:B------:R-:W-:Y:S01]  /*6260*/  F2FP.F16.E4M3.UNPACK_B R91, R150.reuse ;  /* 0x00000096ff5b723e */ /* 0x080fe200020006ff */
[----:B------:R-:W-:Y:S01]  /*6270*/  HADD2.F32 R88, -RZ, R87.H1_H1 ;  /* 0x30000057ff587230 */ /* 0x000fe20000004100 */
[----:B------:R-:W-:Y:S01]  /*6280*/  F2FP.F16.E4M3.UNPACK_B R93, R150.H1 ;  /* 0x00000096ff5d723e */ /* 0x000fe200030006ff */
[----:B------:R-:W-:Y:S01]  /*6290*/  HADD2.F32 R86, -RZ, R85.H1_H1 ;  /* 0x30000055ff567230 */ /* 0x000fe20000004100 */
[-C--:B------:R-:W-:Y:S01]  /*62a0*/  F2FP.F16.E4M3.UNPACK_B R95, R151.reuse ;  /* 0x00000097ff5f723e */ /* 0x080fe200020006ff */
[----:B------:R-:W2:Y:S01]  /*62b0*/  LDTM.x64 R4, tmem[UR4] ;  /* 0x00000004000479ee */ /* 0x000ea20008340000 */
[----:B------:R-:W-:Y:S01]  /*62c0*/  F2FP.F16.E4M3.UNPACK_B R97, R151.H1 ;  /* 0x00000097ff61723e */ /* 0x000fe200030006ff */
[----:B------:R-:W-:Y:S01]  /*62d0*/  HADD2.F32 R85, -RZ, R87.H0_H0 ;  /* 0x20000057ff557230 */ /* 0x000fe20000004100 */
[-C--:B------:R-:W-:Y:S01]  /*62e0*/  F2FP.F16.E4M3.UNPACK_B R99, R152.reuse ;  /* 0x00000098ff63723e */ /* 0x080fe200020006ff */
[----:B------:R-:W-:Y:S01]  /*62f0*/  HADD2.F32 R87, -RZ, R89.H0_H0 ;  /* 0x20000059ff577230 */ /* 0x000fe20000004100 */
[----:B------:R-:W-:Y:S01]  /*6300*/  F2FP.F16.E4M3.UNPACK_B R101, R152.H1 ;  /* 0x00000098ff65723e */ /* 0x000fe200030006ff */
[----:B------:R-:W-:Y:S01]  /*6310*/  HADD2.F32 R92, -RZ, R91.H1_H1 ;  /* 0x3000005bff5c7230 */ /* 0x000fe20000004100 */
[----:B------:R-:W-:Y:S01]  /*6320*/  SHF.L.U32 R199, R176, 0x4, RZ ;  /* 0x00000004b0c77819 */ /* 0x000fe200000006ff */
[----:B------:R-:W-:Y:S01]  /*6330*/  HADD2.F32 R96, -RZ, R95.H1_H1 ;  /* 0x3000005fff607230 */ /* 0x000fe20000004100 */
[----:B------:R-:W-:Y:S01]  /*6340*/  SHF.L.U32 R207, R175, 0x4, RZ ;  /* 0x00000004afcf7819 */ /* 0x000fe200000006ff */
[----:B------:R-:W-:Y:S01]  /*6350*/  HADD2.F32 R100, -RZ, R99.H1_H1 ;  /* 0x30000063ff647230 */ /* 0x000fe20000004100 */
[----:B------:R-:W-:Y:S01]  /*6360*/  IADD3 R192, PT, PT, R186, R199, RZ ;  /* 0x000000c7bac07210 */ /* 0x000fe20007ffe0ff */
[----:B------:R-:W-:Y:S01]  /*6370*/  HADD2.F32 R90, -RZ, R89.H1_H1 ;  /* 0x30000059ff5a7230 */ /* 0x000fe20000004100 */
[----:B------:R-:W-:Y:S01]  /*6380*/  SHF.L.U32 R205, R184, 0x4, RZ ;  /* 0x00000004b8cd7819 */ /* 0x000fe200000006ff */
[----:B------:R-:W-:Y:S01]  /*6390*/  HADD2.F32 R89, -RZ, R91.H0_H0 ;  /* 0x2000005bff597230 */ /* 0x000fe20000004100 */
[-C--:B------:R-:W-:Y:S01]  /*63a0*/  F2FP.F16.E4M3.UNPACK_B R103, R153.reuse ;  /* 0x00000099ff67723e */ /* 0x080fe200020006ff */
[--C-:B------:R-:W-:Y:S01]  /*63b0*/  HADD2.F32 R91, -RZ, R93.reuse.H0_H0 ;  /* 0x2000005dff5b7230 */ /* 0x100fe20000004100 */
[----:B------:R-:W-:Y:S01]  /*63c0*/  IADD3 R194, PT, PT, R205, R192, RZ ;  /* 0x000000c0cdc27210 */ /* 0x000fe20007ffe0ff */
[----:B------:R-:W-:Y:S01]  /*63d0*/  HADD2.F32 R94, -RZ, R93.H1_H1 ;  /* 0x3000005dff5e7230 */ /* 0x000fe20000004100 */
[----:B------:R-:W-:Y:S01]  /*63e0*/  F2FP.F16.E4M3.UNPACK_B R105, R153.H1 ;  /* 0x00000099ff69723e */ /* 0x000fe200030006ff */
[----:B------:R-:W-:Y:S01]  /*63f0*/  HADD2.F32 R93, -RZ, R95.H0_H0 ;  /* 0x2000005fff5d7230 */ /* 0x000fe20000004100 */
[-C--:B------:R-:W-:Y:S01]  /*6400*/  F2FP.F16.E4M3.UNPACK_B R107, R154.reuse ;  /* 0x0000009aff6b723e */ /* 0x080fe200020006ff */
[----:B------:R-:W-:Y:S01]  /*6410*/  HADD2.F32 R104, -RZ, R103.H1_H1 ;  /* 0x30000067ff687230 */ /* 0x000fe20000004100 */
[----:B------:R-:W-:Y:S01]  /*6420*/  F2FP.F16.E4M3.UNPACK_B R109, R154.H1 ;  /* 0x0000009aff6d723e */ /* 0x000fe200030006ff */
[C---:B--2---:R-:W-:Y:S01]  /*6430*/  FMUL R0, R78.reuse, R4 ;  /* 0x000000044e007220 */ /* 0x044fe20000400000 */
[C---:B-1----:R-:W-:Y:S01]  /*6440*/  FMUL R2, R78.reuse, R5 ;  /* 0x000000054e027220 */ /* 0x042fe20000400000 */
[C---:B------:R-:W-:Y:S01]  /*6450*/  FMUL R4, R78.reuse, R8 ;  /* 0x000000084e047220 */ /* 0x040fe20000400000 */
[C---:B------:R-:W-:Y:S01]  /*6460*/  FMUL R5, R78.reuse, R9 ;  /* 0x000000094e057220 */ /* 0x040fe20000400000 */
[C---:B------:R-:W-:Y:S01]  /*6470*/  FFMA R0, R81.reuse, R82, R0 ;  /* 0x0000005251007223 */ /* 0x040fe20000000000 */
[C---:B------:R-:W-:Y:S01]  /*6480*/  FFMA R2, R81.reuse, R83, R2 ;  /* 0x0000005351027223 */ /* 0x040fe20000000002 */
[C---:B------:R-:W-:Y:S01]  /*6490*/  FMUL R8, R78.reuse, R12 ;  /* 0x0000000c4e087220 */ /* 0x040fe20000400000 */
[C---:B------:R-:W-:Y:S01]  /*64a0*/  FMUL R9, R78.reuse, R13 ;  /* 0x0000000d4e097220 */ /* 0x040fe20000400000 */
[C---:B------:R-:W-:Y:S01]  /*64b0*/  FMUL R12, R78.reuse, R16 ;  /* 0x000000104e0c7220 */ /* 0x040fe20000400000 */
[C---:B------:R-:W-:Y:S01]  /*64c0*/  FMUL R13, R78.reuse, R17 ;  /* 0x000000114e0d7220 */ /* 0x040fe20000400000 */
[C---:B------:R-:W-:Y:S01]  /*64d0*/  FMUL R16, R78.reuse, R20 ;  /* 0x000000144e107220 */ /* 0x040fe20000400000 */
[C---:B------:R-:W-:Y:S01]  /*64e0*/  FMUL R17, R78.reuse, R21 ;  /* 0x000000154e117220 */ /* 0x040fe20000400000 */
[C---:B------:R-:W-:Y:S01]  /*64f0*/  FMUL R20, R78.reuse, R24 ;  /* 0x000000184e147220 */ /* 0x040fe20000400000 */
[C---:B------:R-:W-:Y:S01]  /*6500*/  FMUL R21, R78.reuse, R25 ;  /* 0x000000194e157220 */ /* 0x040fe20000400000 */
[----:B------:R-:W-:Y:S02]  /*6510*/  HADD2.F32 R108, -RZ, R107.H1_H1 ;  /* 0x3000006bff6c7230 */ /* 0x000fe40000004100 */
[C---:B------:R-:W-:Y:S01]  /*6520*/  FMUL R24, R78.reuse, R28 ;  /* 0x0000001c4e187220 */ /* 0x040fe20000400000 */
[C---:B------:R-:W-:Y:S01]  /*6530*/  FMUL R25, R78.reuse, R29 ;  /* 0x0000001d4e197220 */ /* 0x040fe20000400000 */
[C---:B------:R-:W-:Y:S01]  /*6540*/  FMUL R28, R78.reuse, R32 ;  /* 0x000000204e1c7220 */ /* 0x040fe20000400000 */
[C---:B------:R-:W-:Y:S01]  /*6550*/  FMUL R29, R78.reuse, R33 ;  /* 0x000000214e1d7220 */ /* 0x040fe20000400000 */
[C---:B------:R-:W-:Y:S01]  /*6560*/  FMUL R32, R78.reuse, R36 ;  /* 0x000000244e207220 */ /* 0x040fe20000400000 */
[----:B------:R-:W-:Y:S01]  /*6570*/  F2FP.F16.E4M3.UNPACK_B R111, R155 ;  /* 0x0000009bff6f723e */ /* 0x000fe200020006ff */
[C---:B------:R-:W-:Y:S01]  /*6580*/  FMUL R33, R78.reuse, R37 ;  /* 0x000000254e217220 */ /* 0x040fe20000400000 */
[C---:B------:R-:W-:Y:S01]  /*6590*/  FMUL R36, R78.reuse, R40 ;  /* 0x000000284e247220 */ /* 0x040fe20000400000 */
[----:B------:R-:W-:Y:S01]  /*65a0*/  F2FP.F16.E4M3.UNPACK_B R113, R155.H1 ;  /* 0x0000009bff71723e */ /* 0x000fe200030006ff */
[C---:B------:R-:W-:Y:S01]  /*65b0*/  FMUL R37, R78.reuse, R41 ;  /* 0x000000294e257220 */ /* 0x040fe20000400000 */
[----:B------:R-:W-:Y:S02]  /*65c0*/  HADD2.F32 R112, -RZ, R111.H1_H1 ;  /* 0x3000006fff707230 */ /* 0x000fe40000004100 */
        /* <DEDUP_REMOVED lines=26> */
[C---:B------:R-:W-:Y:S01]  /*6770*/  FFMA R3, R81.reuse, R84, R3 ;  /* 0x0000005451037223 */ /* 0x040fe20000000003 */
[C---:B------:R-:W-:Y:S01]  /*6780*/  FFMA R7, R81.reuse, R86, R7 ;  /* 0x0000005651077223 */ /* 0x040fe20000000007 */
[----:B------:R-:W-:Y:S01]  /*6790*/  F2FP.F16.E4M3.UNPACK_B R131, R160 ;  /* 0x000000a0ff83723e */ /* 0x000fe200020006ff */
[C---:B------:R-:W-:Y:S01]  /*67a0*/  FFMA R4, R81.reuse, R85, R4 ;  /* 0x0000005551047223 */ /* 0x040fe20000000004 */
[C---:B------:R-:W-:Y:S01]  /*67b0*/  FFMA R5, R81.reuse, R88, R5 ;  /* 0x0000005851057223 */ /* 0x040fe20000000005 */
[----:B------:R-:W-:Y:S01]  /*67c0*/  F2FP.F16.E4M3.UNPACK_B R133, R160.H1 ;  /* 0x000000a0ff85723e */ /* 0x000fe200030006ff */
[----:B------:R-:W-:Y:S01]  /*67d0*/  FFMA R6, R81, R87, R6 ;  /* 0x0000005751067223 */ /* 0x000fe20000000006 */
[----:B------:R-:W-:Y:S01]  /*67e0*/  F2FP.SATFINITE.E4M3.F32.PACK_AB_MERGE_C R195, R7, R3, RZ ;  /* 0x0000000307c3723e */ /* 0x000fe200048070ff */
[----:B------:R-:W-:Y:S02]  /*67f0*/  HADD2.F32 R128, -RZ, R127.H1_H1 ;  /* 0x3000007fff807230 */ /* 0x000fe40000004100 */
[----:B------:R-:W-:Y:S01]  /*6800*/  FMUL R11, R78, R11 ;  /* 0x0000000b4e0b7220 */ /* 0x000fe20000400000 */
[----:B------:R-:W-:Y:S01]  /*6810*/  HADD2.F32 R132, -RZ, R131.H1_H1 ;  /* 0x30000083ff847230 */ /* 0x000fe20000004100 */
[----:B------:R-:W-:Y:S01]  /*6820*/  F2FP.SATFINITE.E4M3.F32.PACK_AB_MERGE_C R200, R2, R0, R195 ;  /* 0x0000000002c8723e */ /* 0x000fe200048070c3 */
[----:B------:R-:W-:Y:S01]  /*6830*/  FMUL R10, R78, R14 ;  /* 0x0000000e4e0a7220 */ /* 0x000fe20000400000 */
[----:B------:R-:W-:Y:S01]  /*6840*/  IADD3 R195, PT, PT, R186, R207, RZ ;  /* 0x000000cfbac37210 */ /* 0x000fe20007ffe0ff */
[C---:B------:R-:W-:Y:S01]  /*6850*/  FFMA R11, R81.reuse, R90, R11 ;  /* 0x0000005a510b7223 */ /* 0x040fe2000000000b */
[C---:B------:R-:W-:Y:S01]  /*6860*/  FFMA R8, R81.reuse, R89, R8 ;  /* 0x0000005951087223 */ /* 0x040fe20000000008 */
[C---:B------:R-:W-:Y:S01]  /*6870*/  FFMA R9, R81.reuse, R92, R9 ;  /* 0x0000005c51097223 */ /* 0x040fe20000000009 */
[--C-:B------:R-:W-:Y:S02]  /*6880*/  HADD2.F32 R95, -RZ, R97.reuse.H0_H0 ;  /* 0x20000061ff5f7230 */ /* 0x100fe40000004100 */
[----:B------:R-:W-:Y:S01]  /*6890*/  FFMA R10, R81, R91, R10 ;  /* 0x0000005b510a7223 */ /* 0x000fe2000000000a */
[----:B------:R-:W-:Y:S01]  /*68a0*/  F2FP.SATFINITE.E4M3.F32.PACK_AB_MERGE_C R201, R11, R6, RZ ;  /* 0x000000060bc9723e */ /* 0x000fe200048070ff */
[C---:B------:R-:W-:Y:S01]  /*68b0*/  FMUL R15, R78.reuse, R15 ;  /* 0x0000000f4e0f7220 */ /* 0x040fe20000400000 */
[----:B------:R-:W-:Y:S02]  /*68c0*/  HADD2.F32 R98, -RZ, R97.H1_H1 ;  /* 0x30000061ff627230 */ /* 0x000fe40000004100 */
[C---:B------:R-:W-:Y:S01]  /*68d0*/  FMUL R14, R78.reuse, R18 ;  /* 0x000000124e0e7220 */ /* 0x040fe20000400000 */
[----:B------:R-:W-:Y:S01]  /*68e0*/  F2FP.SATFINITE.E4M3.F32.PACK_AB_MERGE_C R201, R5, R4, R201 ;  /* 0x0000000405c9723e */ /* 0x000fe200048070c9 */
[----:B------:R-:W-:Y:S02]  /*68f0*/  HADD2.F32 R97, -RZ, R99.H0_H0 ;  /* 0x20000063ff617230 */ /* 0x000fe40000004100 */
[C---:B------:R-:W-:Y:S01]  /*6900*/  FFMA R15, R81.reuse, R94, R15 ;  /* 0x0000005e510f7223 */ /* 0x040fe2000000000f */
[C---:B------:R-:W-:Y:S01]  /*6910*/  FFMA R12, R81.reuse, R93, R12 ;  /* 0x0000005d510c7223 */ /* 0x040fe2000000000c */
[----:B------:R-:W-:Y:S01]  /*6920*/  FFMA R13, R81, R96, R13 ;  /* 0x00000060510d7223 */ /* 0x000fe2000000000d */
[----:B------:R-:W-:Y:S01]  /*6930*/  F2FP.F16.E4M3.UNPACK_B R135, R161 ;  /* 0x000000a1ff87723e */ /* 0x000fe200020006ff */
[--C-:B------:R-:W-:Y:S01]  /*6940*/  HADD2.F32 R99, -RZ, R101.reuse.H0_H0 ;  /* 0x20000065ff637230 */ /* 0x100fe20000004100 */
[----:B------:R-:W-:Y:S01]  /*6950*/  F2FP.SATFINITE.E4M3.F32.PACK_AB_MERGE_C R202, R15, R10, RZ ;  /* 0x0000000a0fca723e */ /* 0x000fe200048070ff */
[----:B------:R-:W-:Y:S01]  /*6960*/  FFMA R14, R81, R95, R14 ;  /* 0x0000005f510e7223 */ /* 0x000fe2000000000e */
[C---:B------:R-:W-:Y:S01]  /*6970*/  FMUL R19, R78.reuse, R19 ;  /* 0x000000134e137220 */ /* 0x040fe20000400000 */
[----:B------:R-:W-:Y:S01]  /*6980*/  HADD2.F32 R102, -RZ, R101.H1_H1 ;  /* 0x30000065ff667230 */ /* 0x000fe20000004100 */
[----:B------:R-:W-:Y:S01]  /*6990*/  F2FP.SATFINITE.E4M3.F32.PACK_AB_MERGE_C R202, R9, R8, R202 ;  /* 0x0000000809ca723e */ /* 0x000fe200048070ca */
[----:B------:R-:W-:Y:S02]  /*69a0*/  HADD2.F32 R101, -RZ, R103.H0_H0 ;  /* 0x20000067ff657230 */ /* 0x000fe40000004100 */
[C---:B------:R-:W-:Y:S01]  /*69b0*/  FFMA R19, R81.reuse, R98, R19 ;  /* 0x0000006251137223 */ /* 0x040fe20000000013 */
[C---:B------:R-:W-:Y:S01]  /*69c0*/  FFMA R16, R81.reuse, R97, R16 ;  /* 0x0000006151107223 */ /* 0x040fe20000000010 */
[----:B------:R-:W-:Y:S01]  /*69d0*/  FFMA R17, R81, R100, R17 ;  /* 0x0000006451117223 */ /* 0x000fe20000000011 */
[----:B------:R-:W-:Y:S02]  /*69e0*/  HADD2.F32 R136, -RZ, R135.H1_H1 ;  /* 0x30000087ff887230 */ /* 0x000fe40000004100 */
[C---:B------:R-:W-:Y:S01]  /*69f0*/  FMUL R18, R78.reuse, R22 ;  /* 0x000000164e127220 */ /* 0x040fe20000400000 */
[----:B------:R-:W-:Y:S01]  /*6a00*/  F2FP.F16.E4M3.UNPACK_B R137, R161.H1 ;  /* 0x000000a1ff89723e */ /* 0x000fe200030006ff */
[C---:B------:R-:W-:Y:S01]  /*6a10*/  FMUL R23, R78.reuse, R23 ;  /* 0x000000174e177220 */ /* 0x040fe20000400000 */
[--C-:B------:R-:W-:Y:S01]  /*6a20*/  HADD2.F32 R103, -RZ, R105.reuse.H0_H0 ;  /* 0x20000069ff677230 */ /* 0x100fe20000004100 */
[----:B------:R-:W-:Y:S01]  /*6a30*/  F2FP.SATFINITE.E4M3.F32.PACK_AB_MERGE_C R203, R19, R14, RZ ;  /* 0x0000000e13cb723e */ /* 0x000fe200048070ff */
[C---:B------:R-:W-:Y:S01]  /*6a40*/  FFMA R18, R81.reuse, R99, R18 ;  /* 0x0000006351127223 */ /* 0x040fe20000000012 */
[C---:B------:R-:W-:Y:S01]  /*6a50*/  FFMA R23, R81.reuse, R102, R23 ;  /* 0x0000006651177223 */ /* 0x040fe20000000017 */
[----:B------:R-:W-:Y:S01]  /*6a60*/  FFMA R20, R81, R101, R20 ;  /* 0x0000006551147223 */ /* 0x000fe20000000014 */
[----:B------:R-:W-:Y:S01]  /*6a70*/  F2FP.F16.E4M3.UNPACK_B R139, R162 ;  /* 0x000000a2ff8b723e */ /* 0x000fe200020006ff */
[----:B------:R-:W-:Y:S01]  /*6a80*/  HADD2.F32 R106, -RZ, R105.H1_H1 ;  /* 0x30000069ff6a7230 */ /* 0x000fe20000004100 */
[----:B------:R-:W-:Y:S01]  /*6a90*/  F2FP.SATFINITE.E4M3.F32.PACK_AB_MERGE_C R203, R13, R12, R203 ;  /* 0x0000000c0dcb723e */ /* 0x000fe200048070cb */
[----:B------:R-:W-:Y:S01]  /*6aa0*/  FFMA R21, R81, R104, R21 ;  /* 0x0000006851157223 */ /* 0x000fe20000000015 */
[----:B------:R-:W-:Y:S01]  /*6ab0*/  F2FP.SATFINITE.E4M3.F32.PACK_AB_MERGE_C R208, R23, R18, RZ ;  /* 0x0000001217d0723e */ /* 0x000fe200048070ff */
[----:B------:R-:W-:Y:S02]  /*6ac0*/  HADD2.F32 R105, -RZ, R107.H0_H0 ;  /* 0x2000006bff697230 */ /* 0x000fe40000004100 */
[C---:B------:R-:W-:Y:S01]  /*6ad0*/  FMUL R22, R78.reuse, R26 ;  /* 0x0000001a4e167220 */ /* 0x040fe20000400000 */
[----:B------:R1:W-:Y:S01]  /*6ae0*/  STS.128 [R172+UR49+0x8200], R200 ;  /* 0x008200c8ac007988 */ /* 0x0003e20008000c31 */
[----:B------:R-:W-:Y:S01]  /*6af0*/  F2FP.SATFINITE.E4M3.F32.PACK_AB_MERGE_C R208, R17, R16, R208 ;  /* 0x0000001011d0723e */ /* 0x000fe200048070d0 */
[----:B------:R-:W-:Y:S02]  /*6b00*/  HADD2.F32 R140, -RZ, R139.H1_H1 ;  /* 0x3000008bff8c7230 */ /* 0x000fe40000004100 */
[C---:B------:R-:W-:Y:S01]  /*6b10*/  FFMA R22, R81.reuse, R103, R22 ;  /* 0x0000006751167223 */ /* 0x040fe20000000016 */
[C---:B------:R-:W-:Y:S01]  /*6b20*/  FMUL R27, R78.reuse, R27 ;  /* 0x0000001b4e1b7220 */ /* 0x040fe20000400000 */
[--C-:B------:R-:W-:Y:S02]  /*6b30*/  HADD2.F32 R107, -RZ, R109.reuse.H0_H0 ;  /* 0x2000006dff6b7230 */ /* 0x100fe40000004100 */
[C---:B------:R-:W-:Y:S01]  /*6b40*/  FMUL R26, R78.reuse, R30 ;  /* 0x0000001e4e1a7220 */ /* 0x040fe20000400000 */
[----:B------:R-:W-:Y:S02]  /*6b50*/  HADD2.F32 R110, -RZ, R109.H1_H1 ;  /* 0x3000006dff6e7230 */ /* 0x000fe40000004100 */
[C---:B------:R-:W-:Y:S01]  /*6b60*/  FFMA R27, R81.reuse, R106, R27 ;  /* 0x0000006a511b7223 */ /* 0x040fe2000000001b */
[C---:B------:R-:W-:Y:S01]  /*6b70*/  FFMA R24, R81.reuse, R105, R24 ;  /* 0x0000006951187223 */ /* 0x040fe20000000018 */
[----:B------:R-:W-:Y:S01]  /*6b80*/  FFMA R25, R81, R108, R25 ;  /* 0x0000006c51197223 */ /* 0x000fe20000000019 */
[----:B------:R-:W-:Y:S01]  /*6b90*/  F2FP.F16.E4M3.UNPACK_B R141, R162.H1 ;  /* 0x000000a2ff8d723e */ /* 0x000fe200030006ff */
[----:B------:R-:W-:Y:S01]  /*6ba0*/  HADD2.F32 R109, -RZ, R111.H0_H0 ;  /* 0x2000006fff6d7230 */ /* 0x000fe20000004100 */
[----:B------:R-:W-:Y:S01]  /*6bb0*/  F2FP.SATFINITE.E4M3.F32.PACK_AB_MERGE_C R209, R27, R22, RZ ;  /* 0x000000161bd1723e */ /* 0x000fe200048070ff */
[----:B------:R-:W-:Y:S01]  /*6bc0*/  FFMA R26, R81, R107, R26 ;  /* 0x0000006b511a7223 */ /* 0x000fe2000000001a */
[C---:B------:R-:W-:Y:S01]  /*6bd0*/  FMUL R31, R78.reuse, R31 ;  /* 0x0000001f4e1f7220 */ /* 0x040fe20000400000 */
[--C-:B------:R-:W-:Y:S01]  /*6be0*/  HADD2.F32 R111, -RZ, R113.reuse.H0_H0 ;  /* 0x20000071ff6f7230 */ /* 0x100fe20000004100 */
[----:B------:R-:W-:Y:S01]  /*6bf0*/  F2FP.SATFINITE.E4M3.F32.PACK_AB_MERGE_C R209, R21, R20, R209 ;  /* 0x0000001415d1723e */ /* 0x000fe200048070d1 */
[----:B------:R-:W-:Y:S02]  /*6c00*/  HADD2.F32 R114, -RZ, R113.H1_H1 ;  /* 0x30000071ff727230 */ /* 0x000fe40000004100 */
[C---:B------:R-:W-:Y:S01]  /*6c10*/  FFMA R31, R81.reuse, R110, R31 ;  /* 0x0000006e511f7223 */ /* 0x040fe2000000001f */
[C---:B------:R-:W-:Y:S01]  /*6c20*/  FFMA R28, R81.reuse, R109, R28 ;  /* 0x0000006d511c7223 */ /* 0x040fe2000000001c */
[----:B------:R-:W-:Y:S01]  /*6c30*/  FFMA R29, R81, R112, R29 ;  /* 0x00000070511d7223 */ /* 0x000fe2000000001d */
[----:B------:R-:W-:Y:S02]  /*6c40*/  HADD2.F32 R113, -RZ, R115.H0_H0 ;  /* 0x20000073ff717230 */ /* 0x000fe40000004100 */
[C---:B------:R-:W-:Y:S01]  /*6c50*/  FMUL R30, R78.reuse, R34 ;  /* 0x000000224e1e7220 */ /* 0x040fe20000400000 */
[----:B------:R-:W-:Y:S01]  /*6c60*/  F2FP.F16.E4M3.UNPACK_B R143, R163 ;  /* 0x000000a3ff8f723e */ /* 0x000fe200020006ff */
[C---:B------:R-:W-:Y:S01]  /*6c70*/  FMUL R35, R78.reuse, R35 ;  /* 0x000000234e237220 */ /* 0x040fe20000400000 */
[----:B------:R-:W-:Y:S01]  /*6c80*/  HADD2.F32 R115, -RZ, R117.H0_H0 ;  /* 0x20000075ff737230 */ /* 0x000fe20000004100 */
[----:B------:R-:W-:Y:S01]  /*6c90*/  F2FP.SATFINITE.E4M3.F32.PACK_AB_MERGE_C R210, R31, R26, RZ ;  /* 0x0000001a1fd2723e */ /* 0x000fe200048070ff */
[C---:B------:R-:W-:Y:S01]  /*6ca0*/  FFMA R30, R81.reuse, R111, R30 ;  /* 0x0000006f511e7223 */ /* 0x040fe2000000001e */
[C---:B------:R-:W-:Y:S01]  /*6cb0*/  FFMA R35, R81.reuse, R114, R35 ;  /* 0x0000007251237223 */ /* 0x040fe20000000023 */
[C---:B------:R-:W-:Y:S01]  /*6cc0*/  FFMA R32, R81.reuse, R113, R32 ;  /* 0x0000007151207223 */ /* 0x040fe20000000020 */
[----:B------:R-:W-:Y:S01]  /*6cd0*/  F2FP.F16.E4M3.UNPACK_B R145, R163.H1 ;  /* 0x000000a3ff91723e */ /* 0x000fe200030006ff */
[----:B------:R-:W-:Y:S01]  /*6ce0*/  FFMA R33, R81, R116, R33 ;  /* 0x0000007451217223 */ /* 0x000fe20000000021 */
[----:B------:R-:W-:Y:S01]  /*6cf0*/  F2FP.SATFINITE.E4M3.F32.PACK_AB_MERGE_C R210, R25, R24, R210 ;  /* 0x0000001819d2723e */ /* 0x000fe200048070d2 */
[----:B------:R-:W-:Y:S01]  /*6d00*/  HADD2.F32 R144, -RZ, R143.H1_H1 ;  /* 0x3000008fff907230 */ /* 0x000fe20000004100 */
[----:B------:R-:W-:Y:S01]  /*6d10*/  F2FP.SATFINITE.E4M3.F32.PACK_AB_MERGE_C R211, R35, R30, RZ ;  /* 0x0000001e23d3723e */ /* 0x000fe200048070ff */
[----:B------:R-:W-:Y:S02]  /*6d20*/  HADD2.F32 R118, -RZ, R117.H1_H1 ;  /* 0x30000075ff767230 */ /* 0x000fe40000004100 */
[C---:B------:R-:W-:Y:S01]  /*6d30*/  FMUL R34, R78.reuse, R38 ;  /* 0x000000264e227220 */ /* 0x040fe20000400000 */
[----:B------:R-:W-:Y:S01]  /*6d40*/  HADD2.F32 R117, -RZ, R119.H0_H0 ;  /* 0x20000077ff757230 */ /* 0x000fe20000004100 */
[----:B------:R-:W-:Y:S01]  /*6d50*/  F2FP.SATFINITE.E4M3.F32.PACK_AB_MERGE_C R211, R29, R28, R211 ;  /* 0x0000001c1dd3723e */ /* 0x000fe200048070d3 */
[C---:B------:R-:W-:Y:S01]  /*6d60*/  FMUL R39, R78.reuse, R39 ;  /* 0x000000274e277220 */ /* 0x040fe20000400000 */
[--C-:B------:R-:W-:Y:S02]  /*6d70*/  HADD2.F32 R119, -RZ, R121.reuse.H0_H0 ;  /* 0x20000079ff777230 */ /* 0x100fe40000004100 */
[C---:B------:R-:W-:Y:S01]  /*6d80*/  FFMA R34, R81.reuse, R115, R34 ;  /* 0x0000007351227223 */ /* 0x040fe20000000022 */
[----:B------:R-:W-:Y:S01]  /*6d90*/  HADD2.F32 R122, -RZ, R121.H1_H1 ;  /* 0x30000079ff7a7230 */ /* 0x000fe20000004100 */
[----:B------:R1:W-:Y:S01]  /*6da0*/  STS.128 [R192+0x8010], R208 ;  /* 0x008010d0c0007388 */ /* 0x0003e20000000c00 */
[----:B------:R-:W-:Y:S02]  /*6db0*/  HADD2.F32 R121, -RZ, R123.H0_H0 ;  /* 0x2000007bff797230 */ /* 0x000fe40000004100 */
[C---:B------:R-:W-:Y:S01]  /*6dc0*/  FFMA R39, R81.reuse, R118, R39 ;  /* 0x0000007651277223 */ /* 0x040fe20000000027 */
[C---:B------:R-:W-:Y:S01]  /*6dd0*/  FFMA R36, R81.reuse, R117, R36 ;  /* 0x0000007551247223 */ /* 0x040fe20000000024 */
[----:B------:R-:W-:Y:S01]  /*6de0*/  FFMA R37, R81, R120, R37 ;  /* 0x0000007851257223 */ /* 0x000fe20000000025 */
[C---:B------:R-:W-:Y:S01]  /*6df0*/  FMUL R38, R78.reuse, R42 ;  /* 0x0000002a4e267220 */ /* 0x040fe20000400000 */
[----:B------:R-:W-:Y:S01]  /*6e00*/  ISETP.NE.AND P0, PT, R189, RZ, PT ;  /* 0x000000ffbd00720c */ /* 0x000fe20003f05270 */
[C---:B------:R-:W-:Y:S01]  /*6e10*/  FMUL R43, R78.reuse, R43 ;  /* 0x0000002b4e2b7220 */ /* 0x040fe20000400000 */
[--C-:B------:R-:W-:Y:S01]  /*6e20*/  HADD2.F32 R123, -RZ, R125.reuse.H0_H0 ;  /* 0x2000007dff7b7230 */ /* 0x100fe20000004100 */
[----:B------:R-:W-:Y:S01]  /*6e30*/  F2FP.SATFINITE.E4M3.F32.PACK_AB_MERGE_C R212, R39, R34, RZ ;  /* 0x0000002227d4723e */ /* 0x000fe200048070ff */
[C---:B------:R-:W-:Y:S01]  /*6e40*/  FFMA R38, R81.reuse, R119, R38 ;  /* 0x0000007751267223 */ /* 0x040fe20000000026 */
[C---:B------:R-:W-:Y:S01]  /*6e50*/  FFMA R43, R81.reuse, R122, R43 ;  /* 0x0000007a512b7223 */ /* 0x040fe2000000002b */
[----:B------:R-:W-:Y:S01]  /*6e60*/  FFMA R40, R81, R121, R40 ;  /* 0x0000007951287223 */ /* 0x000fe20000000028 */
[----:B------:R-:W-:Y:S01]  /*6e70*/  F2FP.SATFINITE.E4M3.F32.PACK_AB_MERGE_C R212, R33, R32, R212 ;  /* 0x0000002021d4723e */ /* 0x000fe200048070d4 */
[----:B------:R-:W-:Y:S01]  /*6e80*/  FFMA R41, R81, R124, R41 ;  /* 0x0000007c51297223 */ /* 0x000fe20000000029 */
[----:B------:R-:W-:Y:S01]  /*6e90*/  HADD2.F32 R126, -RZ, R125.H1_H1 ;  /* 0x3000007dff7e7230 */ /* 0x000fe20000004100 */
[----:B------:R-:W-:Y:S01]  /*6ea0*/  F2FP.SATFINITE.E4M3.F32.PACK_AB_MERGE_C R213, R43, R38, RZ ;  /* 0x000000262bd5723e */ /* 0x000fe200048070ff */
[----:B------:R-:W-:Y:S02]  /*6eb0*/  HADD2.F32 R125, -RZ, R127.H0_H0 ;  /* 0x2000007fff7d7230 */ /* 0x000fe40000004100 */
[C---:B------:R-:W-:Y:S01]  /*6ec0*/  FMUL R42, R78.reuse, R46 ;  /* 0x0000002e4e2a7220 */ /* 0x040fe20000400000 */
[----:B------:R-:W-:Y:S01]  /*6ed0*/  FMUL R47, R78, R47 ;  /* 0x0000002f4e2f7220 */ /* 0x000fe20000400000 */
[--C-:B------:R-:W-:Y:S01]  /*6ee0*/  HADD2.F32 R127, -RZ, R129.reuse.H0_H0 ;  /* 0x20000081ff7f7230 */ /* 0x100fe20000004100 */
[----:B------:R-:W-:Y:S01]  /*6ef0*/  F2FP.SATFINITE.E4M3.F32.PACK_AB_MERGE_C R213, R37, R36, R213 ;  /* 0x0000002425d5723e */ /* 0x000fe200048070d5 */
[C---:B------:R-:W-:Y:S01]  /*6f00*/  FFMA R42, R81.reuse, R123, R42 ;  /* 0x0000007b512a7223 */ /* 0x040fe2000000002a */
[C---:B------:R-:W-:Y:S01]  /*6f10*/  FFMA R47, R81.reuse, R126, R47 ;  /* 0x0000007e512f7223 */ /* 0x040fe2000000002f */
[C---:B------:R-:W-:Y:S01]  /*6f20*/  FFMA R44, R81.reuse, R125, R44 ;  /* 0x0000007d512c7223 */ /* 0x040fe2000000002c */
[----:B------:R-:W-:Y:S01]  /*6f30*/  ISETP.NE.AND P6, PT, R198, RZ, PT ;  /* 0x000000ffc600720c */ /* 0x000fe20003fc5270 */
[----:B------:R-:W-:Y:S01]  /*6f40*/  FFMA R45, R81, R128, R45 ;  /* 0x00000080512d7223 */ /* 0x000fe2000000002d */
[----:B------:R-:W-:Y:S01]  /*6f50*/  HADD2.F32 R130, -RZ, R129.H1_H1 ;  /* 0x30000081ff827230 */ /* 0x000fe20000004100 */
[----:B------:R-:W-:Y:S01]  /*6f60*/  F2FP.SATFINITE.E4M3.F32.PACK_AB_MERGE_C R214, R47, R42, RZ ;  /* 0x0000002a2fd6723e */ /* 0x000fe200048070ff */
[----:B------:R-:W-:Y:S02]  /*6f70*/  HADD2.F32 R129, -RZ, R131.H0_H0 ;  /* 0x20000083ff817230 */ /* 0x000fe40000004100 */
[C---:B------:R-:W-:Y:S01]  /*6f80*/  FMUL R46, R78.reuse, R50 ;  /* 0x000000324e2e7220 */ /* 0x040fe20000400000 */
[C---:B------:R-:W-:Y:S01]  /*6f90*/  FMUL R51, R78.reuse, R51 ;  /* 0x000000334e337220 */ /* 0x040fe20000400000 */
[--C-:B------:R-:W-:Y:S02]  /*6fa0*/  HADD2.F32 R131, -RZ, R133.reuse.H0_H0 ;  /* 0x20000085ff837230 */ /* 0x100fe40000004100 */
[C---:B------:R-:W-:Y:S01]  /*6fb0*/  FMUL R50, R78.reuse, R54 ;  /* 0x000000364e327220 */ /* 0x040fe20000400000 */
[C---:B------:R-:W-:Y:S01]  /*6fc0*/  FFMA R46, R81.reuse, R127, R46 ;  /* 0x0000007f512e7223 */ /* 0x040fe2000000002e */
[----:B------:R-:W-:Y:S02]  /*6fd0*/  HADD2.F32 R134, -RZ, R133.H1_H1 ;  /* 0x30000085ff867230 */ /* 0x000fe40000004100 */
[C---:B------:R-:W-:Y:S01]  /*6fe0*/  FFMA R51, R81.reuse, R130, R51 ;  /* 0x0000008251337223 */ /* 0x040fe20000000033 */
[----:B------:R-:W-:Y:S02]  /*6ff0*/  HADD2.F32 R133, -RZ, R135.H0_H0 ;  /* 0x20000087ff857230 */ /* 0x000fe40000004100 */
[C---:B------:R-:W-:Y:S01]  /*7000*/  FMUL R55, R78.reuse, R55 ;  /* 0x000000374e377220 */ /* 0x040fe20000400000 */
[C---:B------:R-:W-:Y:S01]  /*7010*/  FFMA R48, R81.reuse, R129, R48 ;  /* 0x0000008151307223 */ /* 0x040fe20000000030 */
[C---:B------:R-:W-:Y:S01]  /*7020*/  FFMA R49, R81.reuse, R132, R49 ;  /* 0x0000008451317223 */ /* 0x040fe20000000031 */
[--C-:B------:R-:W-:Y:S02]  /*7030*/  HADD2.F32 R135, -RZ, R137.reuse.H0_H0 ;  /* 0x20000089ff877230 */ /* 0x100fe40000004100 */
[C---:B------:R-:W-:Y:S01]  /*7040*/  FFMA R50, R81.reuse, R131, R50 ;  /* 0x0000008351327223 */ /* 0x040fe20000000032 */
[----:B------:R-:W-:Y:S02]  /*7050*/  HADD2.F32 R138, -RZ, R137.H1_H1 ;  /* 0x30000089ff8a7230 */ /* 0x000fe40000004100 */
[C---:B------:R-:W-:Y:S01]  /*7060*/  FMUL R54, R78.reuse, R58 ;  /* 0x0000003a4e367220 */ /* 0x040fe20000400000 */
[----:B------:R-:W-:Y:S02]  /*7070*/  HADD2.F32 R137, -RZ, R139.H0_H0 ;  /* 0x2000008bff897230 */ /* 0x000fe40000004100 */
[C---:B------:R-:W-:Y:S01]  /*7080*/  FFMA R55, R81.reuse, R134, R55 ;  /* 0x0000008651377223 */ /* 0x040fe20000000037 */
        /* <DEDUP_REMOVED lines=16> */
[----:B------:R-:W-:Y:S01]  /*7190*/  FFMA R63, R81, R142, R63 ;  /* 0x0000008e513f7223 */ /* 0x000fe2000000003f */
[----:B------:R-:W-:Y:S01]  /*71a0*/  FMUL R67, R78, R67 ;  /* 0x000000434e437220 */ /* 0x000fe20000400000 */
[----:B------:R-:W-:Y:S01]  /*71b0*/  F2FP.SATFINITE.E4M3.F32.PACK_AB_MERGE_C R215, R51, R46, RZ ;  /* 0x0000002e33d7723e */ /* 0x000fe200048070ff */
[C---:B------:R-:W-:Y:S01]  /*71c0*/  FFMA R60, R81.reuse, R141, R60 ;  /* 0x0000008d513c7223 */ /* 0x040fe2000000003c */
[C---:B------:R-:W-:Y:S01]  /*71d0*/  FFMA R61, R81.reuse, R144, R61 ;  /* 0x00000090513d7223 */ /* 0x040fe2000000003d */
[C---:B------:R-:W-:Y:S01]  /*71e0*/  FFMA R62, R81.reuse, R143, R62 ;  /* 0x0000008f513e7223 */ /* 0x040fe2000000003e */
[----:B------:R-:W-:Y:S01]  /*71f0*/  FFMA R67, R81, R146, R67 ;  /* 0x0000009251437223 */ /* 0x000fe20000000043 */
[----:B------:R-:W-:Y:S02]  /*7200*/  F2FP.SATFINITE.E4M3.F32.PACK_AB_MERGE_C R214, R41, R40, R214 ;  /* 0x0000002829d6723e */ /* 0x000fe400048070d6 */
[----:B------:R-:W-:Y:S02]  /*7210*/  F2FP.SATFINITE.E4M3.F32.PACK_AB_MERGE_C R215, R45, R44, R215 ;  /* 0x0000002c2dd7723e */ /* 0x000fe400048070d7 */
[----:B------:R-:W-:Y:S02]  /*7220*/  F2FP.SATFINITE.E4M3.F32.PACK_AB_MERGE_C R216, R55, R50, RZ ;  /* 0x0000003237d8723e */ /* 0x000fe400048070ff */
[----:B------:R-:W-:Y:S01]  /*7230*/  F2FP.SATFINITE.E4M3.F32.PACK_AB_MERGE_C R217, R59, R54, RZ ;  /* 0x000000363bd9723e */ /* 0x000fe200048070ff */
[----:B------:R1:W-:Y:S01]  /*7240*/  STS.128 [R195+0x8020], R212 ;  /* 0x008020d4c3007388 */ /* 0x0003e20000000c00 */
[----:B------:R-:W-:Y:S02]  /*7250*/  F2FP.SATFINITE.E4M3.F32.PACK_AB_MERGE_C R218, R63, R58, RZ ;  /* 0x0000003a3fda723e */ /* 0x000fe400048070ff */
[----:B------:R-:W-:Y:S02]  /*7260*/  F2FP.SATFINITE.E4M3.F32.PACK_AB_MERGE_C R219, R67, R62, RZ ;  /* 0x0000003e43db723e */ /* 0x000fe400048070ff */
[----:B------:R-:W-:Y:S02]  /*7270*/  F2FP.SATFINITE.E4M3.F32.PACK_AB_MERGE_C R216, R49, R48, R216 ;  /* 0x0000003031d8723e */ /* 0x000fe400048070d8 */
[----:B------:R-:W-:Y:S02]  /*7280*/  F2FP.SATFINITE.E4M3.F32.PACK_AB_MERGE_C R217, R53, R52, R217 ;  /* 0x0000003435d9723e */ /* 0x000fe400048070d9 */
[----:B------:R-:W-:Y:S02]  /*7290*/  F2FP.SATFINITE.E4M3.F32.PACK_AB_MERGE_C R218, R57, R56, R218 ;  /* 0x0000003839da723e */ /* 0x000fe400048070da */
[----:B------:R-:W-:Y:S02]  /*72a0*/  F2FP.SATFINITE.E4M3.F32.PACK_AB_MERGE_C R219, R61, R60, R219 ;  /* 0x0000003c3ddb723e */ /* 0x000fe400048070db */
[----:B------:R-:W-:Y:S02]  /*72b0*/  LEA R204, R181, UR49, 0x3 ;  /* 0x00000031b5cc7c11 */ /* 0x000fe4000f8e18ff */
[----:B------:R-:W-:Y:S01]  /*72c0*/  @P6 SHF.L.U32 R221, R180, 0x1f, RZ ;  /* 0x0000001fb4dd6819 */ /* 0x000fe200000006ff */
[----:B------:R1:W-:Y:S01]  /*72d0*/  STS.128 [R194+0x8010], R216 ;  /* 0x008010d8c2007388 */ /* 0x0003e20000000c00 */
[----:B------:R-:W-:Y:S01]  /*72e0*/  @!PT LDS RZ, [RZ] ;  /* 0x00000000fffff984 */ /* 0x000fe20000000800 */
[----:B------:R-:W-:Y:S01]  /*72f0*/  @!PT LDS RZ, [RZ] ;  /* 0x00000000fffff984 */ /* 0x000fe20000000800 */
[----:B------:R-:W-:Y:S01]  /*7300*/  @!PT LDS RZ, [RZ] ;  /* 0x00000000fffff984 */ /* 0x000fe20000000800 */
[----:B------:R-:W-:Y:S01]  /*7310*/  @!PT LDS RZ, [RZ] ;  /* 0x00000000fffff984 */ /* 0x000fe20000000800 */
[----:B------:R2:W-:Y:S07]  /*7320*/  MEMBAR.ALL.CTA ;  /* 0x0000000000007992 */ /* 0x0005ee0000008000 */
[----:B--2---:R-:W2:Y:S02]  /*7330*/  FENCE.VIEW.ASYNC.S ;  /* 0x00000000000073c6 */ /* 0x004ea40000000000 */
[----:B--2---:R-:W-:Y:S06]  /*7340*/  BAR.SYNC.DEFER_BLOCKING 0x1, 0x80 ;  /* 0x0042000000007b1d */ /* 0x004fec0000010000 */
[----:B------:R-:W-:Y:S05]  /*7350*/  @P0 BRA `(.L_x_109) ;  /* 0x0000000000280947 */ /* 0x000fea0003800000 */
[----:B------:R-:W-:Y:S02]  /*7360*/  UIADD3 UR4, UPT, UPT, UR49, 0x8200, URZ ;  /* 0x0000820031047890 */ /* 0x000fe4000fffe0ff */
[----:B------:R-:W-:Y:S01]  /*7370*/  UIADD3 UR6, UP0, UPT, UR52, 0x680, URZ ;  /* 0x0000068034067890 */ /* 0x000fe2000ff1e0ff */
[----:B------:R-:W-:Y:S03]  /*7380*/  UMOV UR43, UR36 ;  /* 0x00000024002b7c82 */ /* 0x000fe60008000000 */
[----:B------:R-:W-:Y:S01]  /*7390*/  MOV R188, UR4 ;  /* 0x0000000400bc7c02 */ /* 0x000fe20008000f00 */
[----:B------:R-:W-:Y:S03]  /*73a0*/  UIADD3.X UR7, UPT, UPT, URZ, UR53, URZ, UP0, !UPT ;  /* 0x00000035ff077290 */ /* 0x000fe600087fe4ff */
[----:B------:R-:W-:Y:S11]  /*73b0*/  R2UR UR40, R188 ;  /* 0x00000000bc2872ca */ /* 0x000ff600000e0000 */
[----:B------:R-:W-:Y:S02]  /*73c0*/  @!UPT UIADD3 URZ, UPT, UPT, URZ, URZ, URZ ;  /* 0x000000fffffff290 */ /* 0x000fe4000fffe0ff */
[----:B------:R2:W-:Y:S01]  /*73d0*/  UTMASTG.3D [UR40], [UR6] ;  /* 0x00000028060073b5 */ /* 0x0005e20008010000 */
[----:B------:R0:W-:Y:S01]  /*73e0*/  UTMACMDFLUSH ;  /* 0x00000000000079b7 */ /* 0x0001e20000000000 */
[----:B--2---:R-:W-:Y:S04]  /*73f0*/  DEPBAR.LE SB0, 0x1 ;  /* 0x000080400000791a */ /* 0x004fe80000000000 */
.L_x_109:
[----:B------:R-:W-:Y:S05]  /*7400*/  BSYNC.RECONVERGENT B0 ;  /* 0x0000000000007941 */ /* 0x000fea0003800200 */
.L_x_108:
[----:B------:R-:W-:Y:S06]  /*7410*/  BAR.SYNC.DEFER_BLOCKING 0x1, 0x80 ;  /* 0x0042000000007b1d */ /* 0x000fec0000010000 */
[----:B------:R-:W2:Y:S01]  /*7420*/  @P6 SYNCS.PHASECHK.TRANS64.TRYWAIT P0, [R204+URZ+0xe0], R221 ;  /* 0x0000e0ddcc0065a7 */ /* 0x000ea200080011ff */
[----:B------:R-:W-:Y:S01]  /*7430*/  BSSY B1, `(.L_x_110) ;  /* 0x0000023000017945 */ /* 0x000fe20003800000 */
[----:B--2---:R-:W-:Y:S03]  /*7440*/  @P6 SEL R196, RZ, 0x1, !P0 ;  /* 0x00000001ffc46807 */ /* 0x004fe60004000000 */
[----:B------:R-:W-:Y:S05]  /*7450*/  @!P6 BRA `(.L_x_111) ;  /* 0x000000000080e947 */ /* 0x000fea0003800000 */
[----:B------:R-:W-:Y:S01]  /*7460*/  ISETP.NE.AND P1, PT, R197, RZ, PT ;  /* 0x000000ffc500720c */ /* 0x000fe20003f25270 */
[----:B------:R-:W-:Y:S01]  /*7470*/  BSSY B0, `(.L_x_112) ;  /* 0x000000a000007945 */ /* 0x000fe20003800000 */
[----:B------:R-:W-:Y:S11]  /*7480*/  ISETP.NE.AND P0, PT, R196, RZ, PT ;  /* 0x000000ffc400720c */ /* 0x000ff60003f05270 */
[----:B------:R-:W-:Y:S04]  /*7490*/  @P1 IMAD R0, R181, 0x2000, R186 ;  /* 0x00002000b5001824 */ /* 0x000fe800078e02ba */
[C---:B------:R-:W-:Y:S01]  /*74a0*/  @P1 IMAD.IADD R6, R0.reuse, 0x1, R199 ;  /* 0x0000000100061824 */ /* 0x040fe200078e02c7 */
[----:B------:R-:W-:Y:S03]  /*74b0*/  @P1 IADD3 R4, PT, PT, R0, R207, RZ ;  /* 0x000000cf00041210 */ /* 0x000fe60007ffe0ff */
[----:B------:R-:W-:Y:S01]  /*74c0*/  @P1 IMAD.IADD R2, R205, 0x1, R6 ;  /* 0x00000001cd021824 */ /* 0x000fe200078e0206 */
[----:B------:R-:W-:Y:S06]  /*74d0*/  @P0 BRA `(.L_x_113) ;  /* 0x00000000000c0947 */ /* 0x000fec0003800000 */
[----:B------:R-:W-:Y:S04]  /*74e0*/  SHF.L.U32 R3, R180, 0x1f, RZ ;  /* 0x0000001fb4037819 */ /* 0x000fe800000006ff */
[----:B------:R-:W2:Y:S02]  /*74f0*/  SYNCS.PHASECHK.TRANS64.TRYWAIT P0, [R204+URZ+0xe0], R3 ;  /* 0x0000e003cc0075a7 */ /* 0x000ea400080011ff */
[----:B--2---:R-:W-:Y:S05]  /*7500*/  @!P0 BRA `(.L_x_114) ;  /* 0x0000004c00bc8947 */ /* 0x004fea0003800000 */
.L_x_113:
[----:B------:R-:W-:Y:S05]  /*7510*/  BSYNC B0 ;  /* 0x0000000000007941 */ /* 0x000fea0003800000 */
.L_x_112:
[----:B------:R-:W-:Y:S01]  /*7520*/  ISETP.NE.AND P0, PT, R197, RZ, PT ;  /* 0x000000ffc500720c */ /* 0x000fe20003f05270 */
[----:B--2---:R-:W-:Y:S02]  /*7530*/  VIADD R204, R204, 0x100 ;  /* 0x00000100cccc7836 */ /* 0x004fe40000000000 */
[----:B------:R-:W-:Y:S02]  /*7540*/  IMAD.U32 R3, RZ, RZ, UR37 ;  /* 0x00000025ff037e24 */ /* 0x000fe4000f8e00ff */
[----:B------:R-:W-:Y:S03]  /*7550*/  VIADD R181, R181, 0x1 ;  /* 0x00000001b5b57836 */ /* 0x000fe60000000000 */
[----:B------:R-:W-:Y:S05]  /*7560*/  PRMT R3, R3, 0x654, R204 ;  /* 0x0000065403037816 */ /* 0x000fea00000000cc */
[----:B------:R2:W3:Y:S04]  /*7570*/  @P0 LDS.128 R148, [R0] ;  /* 0x0000000000940984 */ /* 0x0004e80000000c00 */
[----:B------:R2:W4:Y:S04]  /*7580*/  @P0 LDS.128 R156, [R4+0x20] ;  /* 0x00002000049c0984 */ /* 0x0005280000000c00 */
        /* <DEDUP_REMOVED lines=9> */
[----:B------:R-:W-:Y:S01]  /*7620*/  SEL R181, R181, RZ, P0 ;  /* 0x000000ffb5b57207 */ /* 0x000fe20000000000 */
[----:B-----5:R5:W-:Y:S02]  /*7630*/  SYNCS.ARRIVE.TRANS64.RED.A1T0 RZ, [R3+URZ], RZ ;  /* 0x000000ff03ff79a7 */ /* 0x020be400081004ff */
[----:B-----5:R-:W-:Y:S04]  /*7640*/  SEL R3, RZ, 0x1, P0 ;  /* 0x00000001ff037807 */ /* 0x020fe80000000000 */
[----:B--234-:R-:W-:Y:S02]  /*7650*/  LOP3.LUT R180, R180, R3, RZ, 0x3c, !PT ;  /* 0x00000003b4b47212 */ /* 0x01cfe400078e3cff */
.L_x_111:
[----:B------:R-:W-:Y:S05]  /*7660*/  BSYNC B1 ;  /* 0x0000000000017941 */ /* 0x000fea0003800000 */
.L_x_110:
[----:B------:R-:W-:Y:S01]  /*7670*/  VIADD R0, R80, 0x40 ;  /* 0x0000004050007836 */ /* 0x000fe20000000000 */
[----:B------:R-:W-:Y:S04]  /*7680*/  BSSY.RECONVERGENT B6, `(.L_x_115) ;  /* 0x0000015000067945 */ /* 0x000fe80003800200 */
[----:B------:R-:W-:Y:S04]  /*7690*/  SHF.R.U32.HI R0, RZ, 0x15, R0 ;  /* 0x00000015ff007819 */ /* 0x000fe80000011600 */
[----:B------:R-:W-:Y:S11]  /*76a0*/  LOP3.LUT P0, RZ, R0, 0x3, R173, 0x48, !PT ;  /* 0x0000000300ff7812 */ /* 0x000ff600078048ad */
[----:B------:R-:W-:Y:S02]  /*76b0*/  @!UPT UIADD3 URZ, UPT, UPT, URZ, URZ, URZ ;  /* 0x000000fffffff290 */ /* 0x000fe4000fffe0ff */
[----:B------:R-:W-:Y:S05]  /*76c0*/  @!P0 BRA `(.L_x_116) ;  /* 0x0000000000408947 */ /* 0x000fea0003800000 */
[----:B------:R-:W2:Y:S01]  /*76d0*/  LDCU.64 UR8, c[0x4][0x78] ;  /* 0x01000f00ff0877ac */ /* 0x000ea20008000a00 */
[----:B------:R-:W-:Y:S01]  /*76e0*/  MOV R3, 0x0 ;  /* 0x0000000000037802 */ /* 0x000fe20000000f00 */
[----:B------:R-:W-:Y:S02]  /*76f0*/  HFMA2 R12, -RZ, RZ, 0, 5.9604644775390625e-08 ;  /* 0x00000001ff0c7431 */ /* 0x000fe400000001ff */
[----:B------:R-:W-:Y:S02]  /*7700*/  IMAD.MOV.U32 R8, RZ, RZ, 0x192 ;  /* 0x00000192ff087424 */ /* 0x000fe400078e00ff */
[----:B------:R-:W-:Y:S01]  /*7710*/  IMAD.MOV.U32 R13, RZ, RZ, RZ ;  /* 0x000000ffff0d7224 */ /* 0x000fe200078e00ff */
[----:B------:R-:W3:Y:S01]  /*7720*/  LDCU.64 UR6, c[0x4][0x80] ;  /* 0x01001000ff0677ac */ /* 0x000ee20008000a00 */
[----:B------:R-:W4:Y:S01]  /*7730*/  LDC.64 R2, c[0x4][R3] ;  /* 0x0100000003027b82 */ /* 0x000f220000000a00 */
[----:B------:R-:W5:Y:S01]  /*7740*/  LDCU.64 UR4, c[0x4][0x18] ;  /* 0x01000300ff0477ac */ /* 0x000f620008000a00 */
[----:B--2---:R-:W-:Y:S01]  /*7750*/  MOV R5, UR9 ;  /* 0x0000000900057c02 */ /* 0x004fe20008000f00 */
[----:B------:R-:W-:Y:S01]  /*7760*/  IMAD.U32 R4, RZ, RZ, UR8 ;  /* 0x00000008ff047e24 */ /* 0x000fe2000f8e00ff */
[----:B---3--:R-:W-:Y:S01]  /*7770*/  MOV R7, UR7 ;  /* 0x0000000700077c02 */ /* 0x008fe20008000f00 */
[----:B------:R-:W-:Y:S01]  /*7780*/  IMAD.U32 R6, RZ, RZ, UR6 ;  /* 0x00000006ff067e24 */ /* 0x000fe2000f8e00ff */
[----:B-----5:R-:W-:Y:S01]  /*7790*/  MOV R11, UR5 ;  /* 0x00000005000b7c02 */ /* 0x020fe20008000f00 */
[----:B------:R-:W-:Y:S02]  /*77a0*/  IMAD.U32 R10, RZ, RZ, UR4 ;  /* 0x00000004ff0a7e24 */ /* 0x000fe4000f8e00ff */
[----:B------:R-:W-:Y:S07]  /*77b0*/  LEPC R20, `(.L_x_116) ;  /* 0x000000001014794e */ /* 0x000fee0000000000 */
[----:B-1--4-:R-:W-:Y:S05]  /*77c0*/  CALL.ABS.NOINC R2 ;  /* 0x0000000002007343 */ /* 0x012fea0003c00000 */
.L_x_116:
[----:B------:R-:W-:Y:S05]  /*77d0*/  BSYNC.RECONVERGENT B6 ;  /* 0x0000000000067941 */ /* 0x000fea0003800200 */
.L_x_115:
[----:B------:R-:W-:Y:S01]  /*77e0*/  F2FP.F16.E4M3.UNPACK_B R4, R149 ;  /* 0x00000095ff04723e */ /* 0x000fe200020006ff */
[----:B------:R-:W-:Y:S05]  /*77f0*/  WARPSYNC.ALL ;  /* 0x0000000000007948 */ /* 0x000fea0003800000 */
[----:B------:R-:W-:Y:S01]  /*7800*/  R2UR UR4, R80 ;  /* 0x00000000500472ca */ /* 0x000fe200000e0000 */
[--C-:B------:R-:W-:Y:S01]  /*7810*/  HADD2.F32 R88, -RZ, R4.reuse.H0_H0 ;  /* 0x20000004ff587230 */ /* 0x100fe20000004100 */
[-C--:B------:R-:W-:Y:S01]  /*7820*/  F2FP.F16.E4M3.UNPACK_B R0, R148.reuse ;  /* 0x00000094ff00723e */ /* 0x080fe200020006ff */
[----:B------:R-:W-:Y:S01]  /*7830*/  HADD2.F32 R83, -RZ, R4.H1_H1 ;  /* 0x30000004ff537230 */ /* 0x000fe20000004100 */
[----:B------:R-:W-:Y:S01]  /*7840*/  F2FP.F16.E4M3.UNPACK_B R4, R151 ;  /* 0x00000097ff04723e */ /* 0x000fe200020006ff */
[----:B------:R-:W-:Y:S01]  /*7850*/  BSSY.RECONVERGENT B0, `(.L_x_117) ;  /* 0x0000116000007945 */ /* 0x000fe20003800200 */
[----:B------:R-:W-:Y:S01]  /*7860*/  F2FP.F16.E4M3.UNPACK_B R3, R148.H1 ;  /* 0x00000094ff03723e */ /* 0x000fe200030006ff */
[--C-:B------:R-:W-:Y:S01]  /*7870*/  HADD2.F32 R2, -RZ, R0.reuse.H0_H0 ;  /* 0x20000000ff027230 */ /* 0x100fe20000004100 */
[----:B-1----:R-:W-:Y:S01]  /*7880*/  F2FP.F16.E4M3.UNPACK_B R135, R162 ;  /* 0x000000a2ff87723e */ /* 0x002fe200020006ff */
[----:B------:R-:W-:Y:S01]  /*7890*/  HADD2.F32 R82, -RZ, R0.H1_H1 ;  /* 0x30000000ff527230 */ /* 0x000fe20000004100 */
[----:B------:R-:W-:Y:S01]  /*78a0*/  F2FP.F16.E4M3.UNPACK_B R0, R149.H1 ;  /* 0x00000095ff00723e */ /* 0x000fe200030006ff */
[--C-:B------:R-:W-:Y:S01]  /*78b0*/  HADD2.F32 R84, -RZ, R3.reuse.H0_H0 ;  /* 0x20000003ff547230 */ /* 0x100fe20000004100 */
[----:B------:R-:W-:Y:S01]  /*78c0*/  F2FP.F16.E4M3.UNPACK_B R125, R159.H1 ;  /* 0x0000009fff7d723e */ /* 0x000fe200030006ff */
[----:B------:R-:W-:Y:S01]  /*78d0*/  HADD2.F32 R86, -RZ, R3.H1_H1 ;  /* 0x30000003ff567230 */ /* 0x000fe20000004100 */
[-C--:B------:R-:W-:Y:S01]  /*78e0*/  F2FP.F16.E4M3.UNPACK_B R3, R150.reuse ;  /* 0x00000096ff03723e */ /* 0x080fe200020006ff */
[--C-:B------:R-:W-:Y:S01]  /*78f0*/  HADD2.F32 R90, -RZ, R0.reuse.H0_H0 ;  /* 0x20000000ff5a7230 */ /* 0x100fe20000004100 */
[----:B------:R-:W-:Y:S01]  /*7900*/  ISETP.NE.AND P0, PT, R189, RZ, PT ;  /* 0x000000ffbd00720c */ /* 0x000fe20003f05270 */
[----:B------:R-:W-:Y:S01]  /*7910*/  HADD2.F32 R85, -RZ, R0.H1_H1 ;  /* 0x30000000ff557230 */ /* 0x000fe20000004100 */
[----:B------:R-:W-:Y:S01]  /*7920*/  F2FP.F16.E4M3.UNPACK_B R0, R150.H1 ;  /* 0x00000096ff00723e */ /* 0x000fe200030006ff */
[--C-:B------:R-:W-:Y:S01]  /*7930*/  HADD2.F32 R92, -RZ, R3.reuse.H0_H0 ;  /* 0x20000003ff5c7230 */ /* 0x100fe20000004100 */
[----:B------:R-:W-:Y:S01]  /*7940*/  ISETP.NE.AND P6, PT, R198, RZ, PT ;  /* 0x000000ffc600720c */ /* 0x000fe20003fc5270 */
[----:B------:R-:W-:Y:S01]  /*7950*/  HADD2.F32 R87, -RZ, R3.H1_H1 ;  /* 0x30000003ff577230 */ /* 0x000fe20000004100 */
[----:B------:R-:W-:Y:S01]  /*7960*/  F2FP.F16.E4M3.UNPACK_B R3, R151.H1 ;  /* 0x00000097ff03723e */ /* 0x000fe200030006ff */
[--C-:B------:R-:W-:Y:S02]  /*7970*/  HADD2.F32 R94, -RZ, R0.reuse.H0_H0 ;  /* 0x20000000ff5e7230 */ /* 0x100fe40000004100 */
[----:B------:R-:W-:Y:S01]  /*7980*/  HADD2.F32 R89, -RZ, R0.H1_H1 ;  /* 0x30000000ff597230 */ /* 0x000fe20000004100 */
[-C--:B------:R-:W-:Y:S01]  /*7990*/  F2FP.F16.E4M3.UNPACK_B R0, R152.reuse ;  /* 0x00000098ff00723e */ /* 0x080fe200020006ff */
[--C-:B------:R-:W-:Y:S02]  /*79a0*/  HADD2.F32 R96, -RZ, R4.reuse.H0_H0 ;  /* 0x20000004ff607230 */ /* 0x100fe40000004100 */
[----:B------:R-:W-:Y:S01]  /*79b0*/  HADD2.F32 R91, -RZ, R4.H1_H1 ;  /* 0x30000004ff5b7230 */ /* 0x000fe20000004100 */
[-C--:B------:R-:W-:Y:S01]  /*79c0*/  F2FP.F16.E4M3.UNPACK_B R4, R153.reuse ;  /* 0x00000099ff04723e */ /* 0x080fe200020006ff */
[--C-:B------:R-:W-:Y:S02]  /*79d0*/  HADD2.F32 R100, -RZ, R0.reuse.H0_H0 ;  /* 0x20000000ff647230 */ /* 0x100fe40000004100 */
[----:B------:R-:W-:Y:S01]  /*79e0*/  HADD2.F32 R95, -RZ, R0.H1_H1 ;  /* 0x30000000ff5f7230 */ /* 0x000fe20000004100 */
[----:B------:R-:W-:Y:S01]  /*79f0*/  F2FP.F16.E4M3.UNPACK_B R0, R153.H1 ;  /* 0x00000099ff00723e */ /* 0x000fe200030006ff */
[--C-:B------:R-:W-:Y:S02]  /*7a00*/  HADD2.F32 R98, -RZ, R3.reuse.H0_H0 ;  /* 0x20000003ff627230 */ /* 0x100fe40000004100 */
[----:B------:R-:W-:Y:S01]  /*7a10*/  HADD2.F32 R93, -RZ, R3.H1_H1 ;  /* 0x30000003ff5d7230 */ /* 0x000fe20000004100 */
[----:B------:R-:W-:Y:S01]  /*7a20*/  F2FP.F16.E4M3.UNPACK_B R3, R152.H1 ;  /* 0x00000098ff03723e */ /* 0x000fe200030006ff */
[--C-:B------:R-:W-:Y:S02]  /*7a30*/  HADD2.F32 R106, -RZ, R0.reuse.H0_H0 ;  /* 0x20000000ff6a7230 */ /* 0x100fe40000004100 */
[----:B------:R-:W-:Y:S01]  /*7a40*/  HADD2.F32 R101, -RZ, R0.H1_H1 ;  /* 0x30000000ff657230 */ /* 0x000fe20000004100 */
[-C--:B------:R-:W-:Y:S01]  /*7a50*/  F2FP.F16.E4M3.UNPACK_B R0, R154.reuse.H1 ;  /* 0x0000009aff00723e */ /* 0x080fe200030006ff */
[--C-:B------:R-:W-:Y:S02]  /*7a60*/  HADD2.F32 R104, -RZ, R4.reuse.H0_H0 ;  /* 0x20000004ff687230 */ /* 0x100fe40000004100 */
[----:B------:R-:W-:Y:S01]  /*7a70*/  HADD2.F32 R99, -RZ, R4.H1_H1 ;  /* 0x30000004ff637230 */ /* 0x000fe20000004100 */
[----:B------:R-:W-:Y:S01]  /*7a80*/  F2FP.F16.E4M3.UNPACK_B R4, R155 ;  /* 0x0000009bff04723e */ /* 0x000fe200020006ff */
[--C-:B------:R-:W-:Y:S02]  /*7a90*/  HADD2.F32 R102, -RZ, R3.reuse.H0_H0 ;  /* 0x20000003ff667230 */ /* 0x100fe40000004100 */
[----:B------:R-:W-:Y:S01]  /*7aa0*/  HADD2.F32 R97, -RZ, R3.H1_H1 ;  /* 0x30000003ff617230 */ /* 0x000fe20000004100 */
[----:B------:R-:W-:Y:S01]  /*7ab0*/  F2FP.F16.E4M3.UNPACK_B R3, R154 ;  /* 0x0000009aff03723e */ /* 0x000fe200020006ff */
[--C-:B------:R-:W-:Y:S02]  /*7ac0*/  HADD2.F32 R110, -RZ, R0.reuse.H0_H0 ;  /* 0x20000000ff6e7230 */ /* 0x100fe40000004100 */
[----:B------:R-:W-:Y:S01]  /*7ad0*/  HADD2.F32 R105, -RZ, R0.H1_H1 ;  /* 0x30000000ff697230 */ /* 0x000fe20000004100 */
[-C--:B------:R-:W-:Y:S01]  /*7ae0*/  F2FP.F16.E4M3.UNPACK_B R0, R156.reuse ;  /* 0x0000009cff00723e */ /* 0x080fe200020006ff */
[--C-:B------:R-:W-:Y:S02]  /*7af0*/  HADD2.F32 R112, -RZ, R4.reuse.H0_H0 ;  /* 0x20000004ff707230 */ /* 0x100fe40000004100 */
[----:B------:R-:W-:Y:S01]  /*7b00*/  HADD2.F32 R107, -RZ, R4.H1_H1 ;  /* 0x30000004ff6b7230 */ /* 0x000fe20000004100 */
[----:B------:R-:W-:Y:S01]  /*7b10*/  F2FP.F16.E4M3.UNPACK_B R4, R157 ;  /* 0x0000009dff04723e */ /* 0x000fe200020006ff */
[--C-:B------:R-:W-:Y:S02]  /*7b20*/  HADD2.F32 R108, -RZ, R3.reuse.H0_H0 ;  /* 0x20000003ff6c7230 */ /* 0x100fe40000004100 */
[----:B------:R-:W-:Y:S01]  /*7b30*/  HADD2.F32 R103, -RZ, R3.H1_H1 ;  /* 0x30000003ff677230 */ /* 0x000fe20000004100 */
[----:B------:R-:W-:Y:S01]  /*7b40*/  F2FP.F16.E4M3.UNPACK_B R3, R155.H1 ;  /* 0x0000009bff03723e */ /* 0x000fe200030006ff */
[--C-:B------:R-:W-:Y:S02]  /*7b50*/  HADD2.F32 R116, -RZ, R0.reuse.H0_H0 ;  /* 0x20000000ff747230 */ /* 0x100fe40000004100 */
[----:B------:R-:W-:Y:S01]  /*7b60*/  HADD2.F32 R111, -RZ, R0.H1_H1 ;  /* 0x30000000ff6f7230 */ /* 0x000fe20000004100 */
[----:B------:R-:W-:Y:S01]  /*7b70*/  F2FP.F16.E4M3.UNPACK_B R0, R156.H1 ;  /* 0x0000009cff00723e */ /* 0x000fe200030006ff */
[--C-:B------:R-:W-:Y:S02]  /*7b80*/  HADD2.F32 R120, -RZ, R4.reuse.H0_H0 ;  /* 0x20000004ff787230 */ /* 0x100fe40000004100 */
[----:B------:R-:W-:Y:S02]  /*7b90*/  HADD2.F32 R115, -RZ, R4.H1_H1 ;  /* 0x30000004ff737230 */ /* 0x000fe40000004100 */
[--C-:B------:R-:W-:Y:S01]  /*7ba0*/  HADD2.F32 R114, -RZ, R3.reuse.H0_H0 ;  /* 0x20000003ff727230 */ /* 0x100fe20000004100 */
[----:B------:R-:W1:Y:S01]  /*7bb0*/  LDTM.x64 R4, tmem[UR4+0x40] ;  /* 0x00004004000479ee */ /* 0x000e620008340000 */
[----:B------:R-:W-:Y:S01]  /*7bc0*/  HADD2.F32 R109, -RZ, R3.H1_H1 ;  /* 0x30000003ff6d7230 */ /* 0x000fe20000004100 */
[----:B------:R-:W-:Y:S01]  /*7bd0*/  F2FP.F16.E4M3.UNPACK_B R3, R157.H1 ;  /* 0x0000009dff03723e */ /* 0x000fe200030006ff */
        /* <DEDUP_REMOVED lines=14> */
[----:B------:R-:W-:Y:S01]  /*7cc0*/  F2FP.F16.E4M3.UNPACK_B R0, R160.H1 ;  /* 0x000000a0ff00723e */ /* 0x000fe200030006ff */
[--C-:B------:R-:W-:Y:S02]  /*7cd0*/  HADD2.F32 R132, -RZ, R3.reuse.H0_H0 ;  /* 0x20000003ff847230 */ /* 0x100fe40000004100 */
[C---:B-1----:R-:W-:Y:S01]  /*7ce0*/  FMUL R7, R78.reuse, R7 ;  /* 0x000000074e077220 */ /* 0x042fe20000400000 */
        /* <DEDUP_REMOVED lines=10> */
[C---:B------:R-:W-:Y:S01]  /*7d90*/  FMUL R0, R78.reuse, R4 ;  /* 0x000000044e007220 */ /* 0x040fe20000400000 */
[--C-:B------:R-:W-:Y:S01]  /*7da0*/  HADD2.F32 R140, -RZ, R135.reuse.H0_H0 ;  /* 0x20000087ff8c7230 */ /* 0x100fe20000004100 */
[----:B------:R-:W-:Y:S01]  /*7db0*/  F2FP.F16.E4M3.UNPACK_B R4, R163 ;  /* 0x000000a3ff04723e */ /* 0x000fe200020006ff */
[----:B------:R-:W-:Y:S02]  /*7dc0*/  HADD2.F32 R135, -RZ, R135.H1_H1 ;  /* 0x30000087ff877230 */ /* 0x000fe40000004100 */
[C---:B------:R-:W-:Y:S01]  /*7dd0*/  FFMA R0, R81.reuse, R2, R0 ;  /* 0x0000000251007223 */ /* 0x040fe20000000000 */
[C---:B------:R-:W-:Y:S01]  /*7de0*/  FMUL R2, R78.reuse, R5 ;  /* 0x000000054e027220 */ /* 0x040fe20000400000 */
[--C-:B------:R-:W-:Y:S01]  /*7df0*/  HADD2.F32 R142, -RZ, R3.reuse.H0_H0 ;  /* 0x20000003ff8e7230 */ /* 0x100fe20000004100 */
[----:B------:R-:W-:Y:S01]  /*7e00*/  F2FP.F16.E4M3.UNPACK_B R5, R163.H1 ;  /* 0x000000a3ff05723e */ /* 0x000fe200030006ff */
[----:B------:R-:W-:Y:S02]  /*7e10*/  HADD2.F32 R137, -RZ, R3.H1_H1 ;  /* 0x30000003ff897230 */ /* 0x000fe40000004100 */
[C---:B------:R-:W-:Y:S01]  /*7e20*/  FFMA R2, R81.reuse, R82, R2 ;  /* 0x0000005251027223 */ /* 0x040fe20000000002 */
[--C-:B------:R-:W-:Y:S02]  /*7e30*/  HADD2.F32 R82, -RZ, R4.reuse.H0_H0 ;  /* 0x20000004ff527230 */ /* 0x100fe40000004100 */
[C---:B------:R-:W-:Y:S01]  /*7e40*/  FMUL R3, R78.reuse, R6 ;  /* 0x000000064e037220 */ /* 0x040fe20000400000 */
[----:B------:R-:W-:Y:S02]  /*7e50*/  HADD2.F32 R139, -RZ, R4.H1_H1 ;  /* 0x30000004ff8b7230 */ /* 0x000fe40000004100 */
[C---:B------:R-:W-:Y:S01]  /*7e60*/  FMUL R4, R78.reuse, R9 ;  /* 0x000000094e047220 */ /* 0x040fe20000400000 */
[--C-:B------:R-:W-:Y:S02]  /*7e70*/  HADD2.F32 R141, -RZ, R5.reuse.H1_H1 ;  /* 0x30000005ff8d7230 */ /* 0x100fe40000004100 */
[C---:B------:R-:W-:Y:S01]  /*7e80*/  FFMA R3, R81.reuse, R84, R3 ;  /* 0x0000005451037223 */ /* 0x040fe20000000003 */
[----:B------:R-:W-:Y:S01]  /*7e90*/  FFMA R7, R81, R86, R7 ;  /* 0x0000005651077223 */ /* 0x000fe20000000007 */
[----:B------:R-:W-:Y:S02]  /*7ea0*/  HADD2.F32 R84, -RZ, R5.H0_H0 ;  /* 0x20000005ff547230 */ /* 0x000fe40000004100 */
[C---:B------:R-:W-:Y:S01]  /*7eb0*/  FMUL R5, R78.reuse, R10 ;  /* 0x0000000a4e057220 */ /* 0x040fe20000400000 */
[C---:B------:R-:W-:Y:S01]  /*7ec0*/  FMUL R6, R78.reuse, R11 ;  /* 0x0000000b4e067220 */ /* 0x040fe20000400000 */
[C---:B------:R-:W-:Y:S01]  /*7ed0*/  FMUL R11, R78.reuse, R16 ;  /* 0x000000104e0b7220 */ /* 0x040fe20000400000 */
[----:B------:R-:W-:Y:S01]  /*7ee0*/  F2FP.SATFINITE.E4M3.F32.PACK_AB_MERGE_C R143, R7, R3, RZ ;  /* 0x00000003078f723e */ /* 0x000fe200048070ff */
[C---:B------:R-:W-:Y:S01]  /*7ef0*/  FMUL R3, R78.reuse, R8 ;  /* 0x000000084e037220 */ /* 0x040fe20000400000 */
[C---:B------:R-:W-:Y:S01]  /*7f00*/  FMUL R7, R78.reuse, R12 ;  /* 0x0000000c4e077220 */ /* 0x040fe20000400000 */
[C---:B------:R-:W-:Y:S01]  /*7f10*/  FMUL R8, R78.reuse, R13 ;  /* 0x0000000d4e087220 */ /* 0x040fe20000400000 */
[C---:B------:R-:W-:Y:S01]  /*7f20*/  FMUL R12, R78.reuse, R17 ;  /* 0x000000114e0c7220 */ /* 0x040fe20000400000 */
[C---:B------:R-:W-:Y:S01]  /*7f30*/  FFMA R3, R81.reuse, R88, R3 ;  /* 0x0000005851037223 */ /* 0x040fe20000000003 */
[C---:B------:R-:W-:Y:S01]  /*7f40*/  FFMA R4, R81.reuse, R83, R4 ;  /* 0x0000005351047223 */ /* 0x040fe20000000004 */
[C---:B------:R-:W-:Y:S01]  /*7f50*/  FFMA R5, R81.reuse, R90, R5 ;  /* 0x0000005a51057223 */ /* 0x040fe20000000005 */
[C---:B------:R-:W-:Y:S01]  /*7f60*/  FFMA R6, R81.reuse, R85, R6 ;  /* 0x0000005551067223 */ /* 0x040fe20000000006 */
[C---:B------:R-:W-:Y:S01]  /*7f70*/  FFMA R7, R81.reuse, R92, R7 ;  /* 0x0000005c51077223 */ /* 0x040fe20000000007 */
[C---:B------:R-:W-:Y:S01]  /*7f80*/  FFMA R8, R81.reuse, R87, R8 ;  /* 0x0000005751087223 */ /* 0x040fe20000000008 */
[C---:B------:R-:W-:Y:S01]  /*7f90*/  FMUL R16, R78.reuse, R21 ;  /* 0x000000154e107220 */ /* 0x040fe20000400000 */
[----:B------:R-:W-:Y:S01]  /*7fa0*/  FMUL R9, R78, R14 ;  /* 0x0000000e4e097220 */ /* 0x000fe20000400000 */
[----:B------:R-:W-:Y:S01]  /*7fb0*/  F2FP.SATFINITE.E4M3.F32.PACK_AB_MERGE_C R5, R6, R5, RZ ;  /* 0x000000050605723e */ /* 0x000fe200048070ff */
[C---:B------:R-:W-:Y:S01]  /*7fc0*/  FMUL R10, R78.reuse, R15 ;  /* 0x0000000f4e0a7220 */ /* 0x040fe20000400000 */
[C---:B------:R-:W-:Y:S01]  /*7fd0*/  FMUL R15, R78.reuse, R20 ;  /* 0x000000144e0f7220 */ /* 0x040fe20000400000 */
[C---:B------:R-:W-:Y:S01]  /*7fe0*/  FFMA R9, R81.reuse, R94, R9 ;  /* 0x0000005e51097223 */ /* 0x040fe20000000009 */
[C---:B------:R-:W-:Y:S01]  /*7ff0*/  FMUL R20, R78.reuse, R25 ;  /* 0x000000194e147220 */ /* 0x040fe20000400000 */
[C---:B------:R-:W-:Y:S01]  /*8000*/  FFMA R10, R81.reuse, R89, R10 ;  /* 0x00000059510a7223 */ /* 0x040fe2000000000a */
[C---:B------:R-:W-:Y:S01]  /*8010*/  FFMA R11, R81.reuse, R96, R11 ;  /* 0x00000060510b7223 */ /* 0x040fe2000000000b */
[C---:B------:R-:W-:Y:S01]  /*8020*/  FFMA R12, R81.reuse, R91, R12 ;  /* 0x0000005b510c7223 */ /* 0x040fe2000000000c */
[C---:B------:R-:W-:Y:S01]  /*8030*/  FMUL R13, R78.reuse, R18 ;  /* 0x000000124e0d7220 */ /* 0x040fe20000400000 */
[----:B------:R-:W-:Y:S01]  /*8040*/  FMUL R14, R78, R19 ;  /* 0x000000134e0e7220 */ /* 0x000fe20000400000 */
[----:B------:R-:W-:Y:S01]  /*8050*/  F2FP.SATFINITE.E4M3.F32.PACK_AB_MERGE_C R9, R10, R9, RZ ;  /* 0x000000090a09723e */ /* 0x000fe200048070ff */
[C---:B------:R-:W-:Y:S01]  /*8060*/  FMUL R19, R78.reuse, R24 ;  /* 0x000000184e137220 */ /* 0x040fe20000400000 */
        /* <DEDUP_REMOVED lines=17> */
[----:B------:R-:W-:Y:S01]  /*8180*/  FMUL R27, R78, R32 ;  /* 0x000000204e1b7220 */ /* 0x000fe20000400000 */
[C---:B------:R-:W-:Y:S01]  /*8190*/  FFMA R21, R81.reuse, R106, R21 ;  /* 0x0000006a51157223 */ /* 0x040fe20000000015 */
[C---:B------:R-:W-:Y:S01]  /*81a0*/  FFMA R22, R81.reuse, R101, R22 ;  /* 0x0000006551167223 */ /* 0x040fe20000000016 */
[----:B------:R-:W-:Y:S01]  /*81b0*/  F2FP.SATFINITE.E4M3.F32.PACK_AB_MERGE_C R16, R16, R15, R17 ;  /* 0x0000000f1010723e */ /* 0x000fe20004807011 */
[C---:B------:R-:W-:Y:S01]  /*81c0*/  FFMA R23, R81.reuse, R108, R23 ;  /* 0x0000006c51177223 */ /* 0x040fe20000000017 */
[C---:B------:R-:W-:Y:S01]  /*81d0*/  FFMA R24, R81.reuse, R103, R24 ;  /* 0x0000006751187223 */ /* 0x040fe20000000018 */
[----:B------:R-:W-:Y:S01]  /*81e0*/  FMUL R32, R78, R37 ;  /* 0x000000254e207220 */ /* 0x000fe20000400000 */
[----:B------:R-:W-:Y:S01]  /*81f0*/  F2FP.SATFINITE.E4M3.F32.PACK_AB_MERGE_C R21, R22, R21, RZ ;  /* 0x000000151615723e */ /* 0x000fe200048070ff */
[C---:B------:R-:W-:Y:S01]  /*8200*/  FMUL R25, R78.reuse, R30 ;  /* 0x0000001e4e197220 */ /* 0x040fe20000400000 */
[C---:B------:R-:W-:Y:S01]  /*8210*/  FMUL R26, R78.reuse, R31 ;  /* 0x0000001f4e1a7220 */ /* 0x040fe20000400000 */
[----:B------:R-:W-:Y:S01]  /*8220*/  FMUL R31, R78, R36 ;  /* 0x000000244e1f7220 */ /* 0x000fe20000400000 */
[----:B------:R-:W-:Y:S01]  /*8230*/  F2FP.SATFINITE.E4M3.F32.PACK_AB_MERGE_C R17, R20, R19, R21 ;  /* 0x000000131411723e */ /* 0x000fe20004807015 */
        /* <DEDUP_REMOVED lines=8> */
[----:B------:R-:W-:Y:S01]  /*82c0*/  FMUL R35, R78, R40 ;  /* 0x000000284e237220 */ /* 0x000fe20000400000 */
[C---:B------:R-:W-:Y:S01]  /*82d0*/  FFMA R29, R81.reuse, R114, R29 ;  /* 0x00000072511d7223 */ /* 0x040fe2000000001d */
[----:B------:R-:W-:Y:S01]  /*82e0*/  F2FP.SATFINITE.E4M3.F32.PACK_AB_MERGE_C R18, R24, R23, R18 ;  /* 0x000000171812723e */ /* 0x000fe20004807012 */
        /* <DEDUP_REMOVED lines=22> */
[C---:B------:R-:W-:Y:S01]  /*8450*/  FMUL R41, R78.reuse, R46 ;  /* 0x0000002e4e297220 */ /* 0x040fe20000400000 */
[C---:B------:R-:W-:Y:S01]  /*8460*/  FMUL R42, R78.reuse, R47 ;  /* 0x0000002f4e2a7220 */ /* 0x040fe20000400000 */
[C---:B------:R-:W-:Y:S01]  /*8470*/  FFMA R40, R81.reuse, R119, R40 ;  /* 0x0000007751287223 */ /* 0x040fe20000000028 */
[--C-:B------:R-:W-:Y:S02]  /*8480*/  HADD2.F32 R130, -RZ, R125.reuse.H0_H0 ;  /* 0x2000007dff827230 */ /* 0x100fe40000004100 */
[C---:B------:R-:W-:Y:S01]  /*8490*/  FFMA R41, R81.reuse, R126, R41 ;  /* 0x0000007e51297223 */ /* 0x040fe20000000029 */
[----:B------:R-:W-:Y:S02]  /*84a0*/  HADD2.F32 R125, -RZ, R125.H1_H1 ;  /* 0x3000007dff7d7230 */ /* 0x000fe40000004100 */
[C---:B------:R-:W-:Y:S01]  /*84b0*/  FMUL R45, R78.reuse, R50 ;  /* 0x000000324e2d7220 */ /* 0x040fe20000400000 */
[C---:B------:R-:W-:Y:S01]  /*84c0*/  FFMA R42, R81.reuse, R121, R42 ;  /* 0x00000079512a7223 */ /* 0x040fe2000000002a */
[C---:B------:R-:W-:Y:S01]  /*84d0*/  FMUL R46, R78.reuse, R51 ;  /* 0x000000334e2e7220 */ /* 0x040fe20000400000 */
[C---:B------:R-:W-:Y:S01]  /*84e0*/  FFMA R43, R81.reuse, R128, R43 ;  /* 0x00000080512b7223 */ /* 0x040fe2000000002b */
[C---:B------:R-:W-:Y:S01]  /*84f0*/  FMUL R47, R78.reuse, R52 ;  /* 0x000000344e2f7220 */ /* 0x040fe20000400000 */
        /* <DEDUP_REMOVED lines=10> */
[C---:B------:R-:W-:Y:S01]  /*85a0*/  FFMA R45, R81.reuse, R130, R45 ;  /* 0x00000082512d7223 */ /* 0x040fe2000000002d */
[C---:B------:R-:W-:Y:S01]  /*85b0*/  FMUL R59, R78.reuse, R64 ;  /* 0x000000404e3b7220 */ /* 0x040fe20000400000 */
[C---:B------:R-:W-:Y:S01]  /*85c0*/  FMUL R60, R78.reuse, R65 ;  /* 0x000000414e3c7220 */ /* 0x040fe20000400000 */
[C---:B------:R-:W-:Y:S01]  /*85d0*/  FMUL R61, R78.reuse, R66 ;  /* 0x000000424e3d7220 */ /* 0x040fe20000400000 */
[----:B------:R-:W-:Y:S01]  /*85e0*/  FMUL R62, R78, R67 ;  /* 0x000000434e3e7220 */ /* 0x000fe20000400000 */
[C---:B------:R-:W-:Y:S01]  /*85f0*/  FFMA R46, R81.reuse, R125, R46 ;  /* 0x0000007d512e7223 */ /* 0x040fe2000000002e */
[----:B------:R-:W-:Y:S01]  /*8600*/  F2FP.SATFINITE.E4M3.F32.PACK_AB_MERGE_C R64, R2, R0, R143 ;  /* 0x000000000240723e */ /* 0x000fe2000480708f */
[C---:B------:R-:W-:Y:S01]  /*8610*/  FFMA R47, R81.reuse, R132, R47 ;  /* 0x00000084512f7223 */ /* 0x040fe2000000002f */
[----:B------:R-:W-:Y:S01]  /*8620*/  F2FP.SATFINITE.E4M3.F32.PACK_AB_MERGE_C R65, R4, R3, R5 ;  /* 0x000000030441723e */ /* 0x000fe20004807005 */
[C---:B------:R-:W-:Y:S01]  /*8630*/  FFMA R48, R81.reuse, R127, R48 ;  /* 0x0000007f51307223 */ /* 0x040fe20000000030 */
[----:B------:R-:W-:Y:S01]  /*8640*/  F2FP.SATFINITE.E4M3.F32.PACK_AB_MERGE_C R66, R8, R7, R9 ;  /* 0x000000070842723e */ /* 0x000fe20004807009 */
[C---:B------:R-:W-:Y:S01]  /*8650*/  FFMA R49, R81.reuse, R134, R49 ;  /* 0x0000008651317223 */ /* 0x040fe20000000031 */
[----:B------:R-:W-:Y:S01]  /*8660*/  F2FP.SATFINITE.E4M3.F32.PACK_AB_MERGE_C R67, R12, R11, R13 ;  /* 0x0000000b0c43723e */ /* 0x000fe2000480700d */
[----:B------:R-:W-:Y:S01]  /*8670*/  FMUL R53, R78, R58 ;  /* 0x0000003a4e357220 */ /* 0x000fe20000400000 */
[C---:B------:R-:W-:Y:S01]  /*8680*/  FFMA R50, R81.reuse, R129, R50 ;  /* 0x0000008151327223 */ /* 0x040fe20000000032 */
[C---:B------:R-:W-:Y:S01]  /*8690*/  FFMA R51, R81.reuse, R136, R51 ;  /* 0x0000008851337223 */ /* 0x040fe20000000033 */
[C---:B------:R-:W-:Y:S01]  /*86a0*/  FFMA R52, R81.reuse, R131, R52 ;  /* 0x0000008351347223 */ /* 0x040fe20000000034 */
[----:B------:R1:W-:Y:S01]  /*86b0*/  STS.128 [R172+UR49+0xa200], R64 ;  /* 0x00a20040ac007988 */ /* 0x0003e20008000c31 */
[C---:B------:R-:W-:Y:S01]  /*86c0*/  FFMA R53, R81.reuse, R138, R53 ;  /* 0x0000008a51357223 */ /* 0x040fe20000000035 */
[----:B------:R-:W-:Y:S01]  /*86d0*/  F2FP.SATFINITE.E4M3.F32.PACK_AB_MERGE_C R37, R38, R37, RZ ;  /* 0x000000252625723e */ /* 0x000fe200048070ff */
[C---:B------:R-:W-:Y:S01]  /*86e0*/  FFMA R54, R81.reuse, R133, R54 ;  /* 0x0000008551367223 */ /* 0x040fe20000000036 */
[----:B------:R-:W-:Y:S01]  /*86f0*/  FMUL R58, R78, R63 ;  /* 0x0000003f4e3a7220 */ /* 0x000fe20000400000 */
[C---:B------:R-:W-:Y:S01]  /*8700*/  FFMA R55, R81.reuse, R140, R55 ;  /* 0x0000008c51377223 */ /* 0x040fe20000000037 */
[C---:B------:R-:W-:Y:S01]  /*8710*/  FFMA R56, R81.reuse, R135, R56 ;  /* 0x0000008751387223 */ /* 0x040fe20000000038 */
[C---:B------:R-:W-:Y:S01]  /*8720*/  FFMA R57, R81.reuse, R142, R57 ;  /* 0x0000008e51397223 */ /* 0x040fe20000000039 */
[----:B------:R1:W-:Y:S01]  /*8730*/  STS.128 [R192+0xa010], R16 ;  /* 0x00a01010c0007388 */ /* 0x0003e20000000c00 */
[----:B------:R-:W-:Y:S01]  /*8740*/  F2FP.SATFINITE.E4M3.F32.PACK_AB_MERGE_C R33, R36, R35, R37 ;  /* 0x000000232421723e */ /* 0x000fe20004807025 */
[C---:B------:R-:W-:Y:S01]  /*8750*/  FFMA R58, R81.reuse, R137, R58 ;  /* 0x00000089513a7223 */ /* 0x040fe2000000003a */
[----:B------:R-:W-:Y:S01]  /*8760*/  F2FP.SATFINITE.E4M3.F32.PACK_AB_MERGE_C R34, R42, R41, RZ ;  /* 0x000000292a22723e */ /* 0x000fe200048070ff */
[C---:B------:R-:W-:Y:S01]  /*8770*/  FFMA R59, R81.reuse, R82, R59 ;  /* 0x00000052513b7223 */ /* 0x040fe2000000003b */
[----:B------:R-:W-:Y:S01]  /*8780*/  F2FP.SATFINITE.E4M3.F32.PACK_AB_MERGE_C R35, R46, R45, RZ ;  /* 0x0000002d2e23723e */ /* 0x000fe200048070ff */
        /* <DEDUP_REMOVED lines=25> */
[----:B------:R-:W-:Y:S02]  /*8920*/  UIADD3 UR8, UP0, UPT, UR52, 0x680, URZ ;  /* 0x0000068034087890 */ /* 0x000fe4000ff1e0ff */
[----:B------:R-:W-:Y:S02]  /*8930*/  UIADD3 UR5, UPT, UPT, UR41, 0x40, URZ ;  /* 0x0000004029057890 */ /* 0x000fe4000fffe0ff */
[----:B------:R-:W-:Y:S02]  /*8940*/  UIADD3 UR4, UPT, UPT, UR49, 0xa200, URZ ;  /* 0x0000a20031047890 */ /* 0x000fe4000fffe0ff */
[----:B------:R-:W-:Y:S01]  /*8950*/  UIADD3.X UR9, UPT, UPT, URZ, UR53, URZ, UP0, !UPT ;  /* 0x00000035ff097290 */ /* 0x000fe200087fe4ff */
[----:B------:R-:W-:Y:S01]  /*8960*/  UMOV UR6, UR42 ;  /* 0x0000002a00067c82 */ /* 0x000fe20008000000 */
[----:B------:R-:W-:Y:S07]  /*8970*/  UMOV UR7, UR36 ;  /* 0x0000002400077c82 */ /* 0x000fee0008000000 */
[----:B------:R2:W-:Y:S01]  /*8980*/  UTMASTG.3D [UR4], [UR8] ;  /* 0x00000004080073b5 */ /* 0x0005e20008010000 */
[----:B------:R0:W-:Y:S01]  /*8990*/  UTMACMDFLUSH ;  /* 0x00000000000079b7 */ /* 0x0001e20000000000 */
[----:B--2---:R-:W-:Y:S04]  /*89a0*/  DEPBAR.LE SB0, 0x1 ;  /* 0x000080400000791a */ /* 0x004fe80000000000 */
.L_x_118:
[----:B------:R-:W-:Y:S05]  /*89b0*/  BSYNC.RECONVERGENT B0 ;  /* 0x0000000000007941 */ /* 0x000fea0003800200 */
.L_x_117:
        /* <DEDUP_REMOVED lines=16> */
.L_x_122:
[----:B------:R-:W-:Y:S05]  /*8ac0*/  BSYNC B0 ;  /* 0x0000000000007941 */ /* 0x000fea0003800000 */
.L_x_121:
        /* <DEDUP_REMOVED lines=20> */
.L_x_120:
[----:B------:R-:W-:Y:S05]  /*8c10*/  BSYNC B1 ;  /* 0x0000000000017941 */ /* 0x000fea0003800000 */
.L_x_119:
[----:B--2---:R-:W-:Y:S01]  /*8c20*/  VIADD R0, R80, 0x80 ;  /* 0x0000008050007836 */ /* 0x004fe20000000000 */
        /* <DEDUP_REMOVED lines=10> */
[----:B------:R-:W5:Y:S01]  /*8cd0*/  LDCU.64 UR6, c[0x4][0x80] ;  /* 0x01001000ff0677ac */ /* 0x000f620008000a00 */
[----:B------:R-:W1:Y:S01]  /*8ce0*/  LDC.64 R2, c[0x4][R3] ;  /* 0x0100000003027b82 */ /* 0x000e620000000a00 */
[----:B------:R-:W3:Y:S01]  /*8cf0*/  LDCU.64 UR4, c[0x4][0x18] ;  /* 0x01000300ff0477ac */ /* 0x000ee20008000a00 */
[----:B--2---:R-:W-:Y:S01]  /*8d00*/  MOV R5, UR9 ;  /* 0x0000000900057c02 */ /* 0x004fe20008000f00 */
[----:B------:R-:W-:Y:S01]  /*8d10*/  IMAD.U32 R4, RZ, RZ, UR8 ;  /* 0x00000008ff047e24 */ /* 0x000fe2000f8e00ff */
[----:B-----5:R-:W-:Y:S01]  /*8d20*/  MOV R7, UR7 ;  /* 0x0000000700077c02 */ /* 0x020fe20008000f00 */
[----:B------:R-:W-:Y:S01]  /*8d30*/  IMAD.U32 R6, RZ, RZ, UR6 ;  /* 0x00000006ff067e24 */ /* 0x000fe2000f8e00ff */
[----:B---3--:R-:W-:Y:S01]  /*8d40*/  MOV R11, UR5 ;  /* 0x00000005000b7c02 */ /* 0x008fe20008000f00 */
[----:B------:R-:W-:Y:S02]  /*8d50*/  IMAD.U32 R10, RZ, RZ, UR4 ;  /* 0x00000004ff0a7e24 */ /* 0x000fe4000f8e00ff */
[----:B------:R-:W-:Y:S07]  /*8d60*/  LEPC R20, `(.L_x_125) ;  /* 0x000000001014794e */ /* 0x000fee0000000000 */
[----:B-1--4-:R-:W-:Y:S05]  /*8d70*/  CALL.ABS.NOINC R2 ;  /* 0x0000000002007343 */ /* 0x012fea0003c00000 */
.L_x_125:
[----:B------:R-:W-:Y:S05]  /*8d80*/  BSYNC.RECONVERGENT B6 ;  /* 0x0000000000067941 */ /* 0x000fea0003800200 */
.L_x_124:
[----:B---3--:R-:W-:Y:S01]  /*8d90*/  F2FP.F16.E4M3.UNPACK_B R4, R149 ;  /* 0x00000095ff04723e */ /* 0x008fe200020006ff */
        /* <DEDUP_REMOVED lines=13> */
[----:B----4-:R-:W-:Y:S01]  /*8e70*/  F2FP.F16.E4M3.UNPACK_B R125, R159.H1 ;  /* 0x0000009fff7d723e */ /* 0x010fe200030006ff */
        /* <DEDUP_REMOVED lines=262> */
[----:B------:R-:W-:Y:S02]  /*9ee0*/  UIADD3 UR8, UP0, UPT, UR52, 0x680, URZ ;  /* 0x0000068034087890 */ /* 0x000fe4000ff1e0ff */
[----:B------:R-:W-:Y:S02]  /*9ef0*/  UIADD3 UR5, UPT, UPT, UR41, 0x80, URZ ;  /* 0x0000008029057890 */ /* 0x000fe4000fffe0ff */
[----:B------:R-:W-:Y:S01]  /*9f00*/  MOV R188, UR10 ;  /* 0x0000000a00bc7c02 */ /* 0x000fe20008000f00 */
[----:B------:R-:W-:Y:S01]  /*9f10*/  UIADD3.X UR9, UPT, UPT, URZ, UR53, URZ, UP0, !UPT ;  /* 0x00000035ff097290 */ /* 0x000fe200087fe4ff */
[----:B------:R-:W-:Y:S02]  /*9f20*/  UMOV UR6, UR42 ;  /* 0x0000002a00067c82 */ /* 0x000fe40008000000 */
[----:B------:R-:W-:Y:S01]  /*9f30*/  R2UR UR4, R188 ;  /* 0x00000000bc0472ca */ /* 0x000fe200000e0000 */
[----:B------:R-:W-:Y:S11]  /*9f40*/  UMOV UR7, UR36 ;  /* 0x0000002400077c82 */ /* 0x000ff60008000000 */
[----:B------:R-:W-:Y:S01]  /*9f50*/  @!UPT UIADD3 URZ, UPT, UPT, URZ, URZ, URZ ;  /* 0x000000fffffff290 */ /* 0x000fe2000fffe0ff */
[----:B------:R2:W-:Y:S01]  /*9f60*/  UTMASTG.3D [UR4], [UR8] ;  /* 0x00000004080073b5 */ /* 0x0005e20008010000 */
[----:B------:R0:W-:Y:S01]  /*9f70*/  UTMACMDFLUSH ;  /* 0x00000000000079b7 */ /* 0x0001e20000000000 */
[----:B--2---:R-:W-:Y:S04]  /*9f80*/  DEPBAR.LE SB0, 0x1 ;  /* 0x000080400000791a */ /* 0x004fe80000000000 */
.L_x_127:
[----:B------:R-:W-:Y:S05]  /*9f90*/  BSYNC.RECONVERGENT B0 ;  /* 0x0000000000007941 */ /* 0x000fea0003800200 */
.L_x_126:
        /* <DEDUP_REMOVED lines=16> */
.L_x_131:
[----:B------:R-:W-:Y:S05]  /*a0a0*/  BSYNC B0 ;  /* 0x0000000000007941 */ /* 0x000fea0003800000 */
.L_x_130:
        /* <DEDUP_REMOVED lines=20> */
.L_x_129:
[----:B------:R-:W-:Y:S05]  /*a1f0*/  BSYNC B1 ;  /* 0x0000000000017941 */ /* 0x000fea0003800000 */
.L_x_128:
[----:B--2---:R-:W-:Y:S05]  /*a200*/  VIADD R0, R80, 0xc0 ;  /* 0x000000c050007836 */ /* 0x004fea0000000000 */
        /* <DEDUP_REMOVED lines=20> */
.L_x_133:
[----:B------:R-:W-:Y:S01]  /*a350*/  ISETP.NE.AND P0, PT, R189, RZ, PT ;  /* 0x000000ffbd00720c */ /* 0x000fe20003f05270 */
[----:B------:R-:W-:Y:S05]  /*a360*/  WARPSYNC.ALL ;  /* 0x0000000000007948 */ /* 0x000fea0003800000 */
[----:B------:R-:W-:Y:S01]  /*a370*/  R2UR UR4, R80 ;  /* 0x00000000500472ca */ /* 0x000fe200000e0000 */
[----:B------:R-:W-:Y:S01]  /*a380*/  BSSY.RECONVERGENT B0, `(.L_x_134) ;  /* 0x000011d000007945 */ /* 0x000fe20003800200 */
[----:B---3--:R-:W-:Y:S02]  /*a390*/  F2FP.F16.E4M3.UNPACK_B R11, R149 ;  /* 0x00000095ff0b723e */ /* 0x008fe400020006ff */
[----:B------:R-:W-:Y:S02]  /*a3a0*/  F2FP.F16.E4M3.UNPACK_B R10, R150 ;  /* 0x00000096ff0a723e */ /* 0x000fe400020006ff */
[----:B------:R-:W-:Y:S01]  /*a3b0*/  F2FP.F16.E4M3.UNPACK_B R9, R151 ;  /* 0x00000097ff09723e */ /* 0x000fe200020006ff */
[--C-:B------:R-:W-:Y:S01]  /*a3c0*/  HADD2.F32 R83, -RZ, R11.reuse.H0_H0 ;  /* 0x2000000bff537230 */ /* 0x100fe20000004100 */
[----:B----4-:R-:W-:Y:S01]  /*a3d0*/  F2FP.F16.E4M3.UNPACK_B R8, R152 ;  /* 0x00000098ff08723e */ /* 0x010fe200020006ff */
[----:B------:R-:W-:Y:S01]  /*a3e0*/  HADD2.F32 R84, -RZ, R11.H1_H1 ;  /* 0x3000000bff547230 */ /* 0x000fe20000004100 */
[----:B------:R-:W-:Y:S01]  /*a3f0*/  F2FP.F16.E4M3.UNPACK_B R7, R153 ;  /* 0x00000099ff07723e */ /* 0x000fe200020006ff */
[--C-:B------:R-:W-:Y:S01]  /*a400*/  HADD2.F32 R87, -RZ, R10.reuse.H0_H0 ;  /* 0x2000000aff577230 */ /* 0x100fe20000004100 */
[----:B------:R-:W-:Y:S01]  /*a410*/  F2FP.F16.E4M3.UNPACK_B R6, R154 ;  /* 0x0000009aff06723e */ /* 0x000fe200020006ff */
[----:B------:R-:W-:Y:S01]  /*a420*/  HADD2.F32 R88, -RZ, R10.H1_H1 ;  /* 0x3000000aff587230 */ /* 0x000fe20000004100 */
[----:B------:R-:W-:Y:S01]  /*a430*/  F2FP.F16.E4M3.UNPACK_B R5, R155 ;  /* 0x0000009bff05723e */ /* 0x000fe200020006ff */
[--C-:B------:R-:W-:Y:S01]  /*a440*/  HADD2.F32 R91, -RZ, R9.reuse.H0_H0 ;  /* 0x20000009ff5b7230 */ /* 0x100fe20000004100 */
[----:B-1----:R-:W-:Y:S01]  /*a450*/  F2FP.F16.E4M3.UNPACK_B R4, R156 ;  /* 0x0000009cff04723e */ /* 0x002fe200020006ff */
[----:B------:R-:W-:Y:S01]  /*a460*/  HADD2.F32 R92, -RZ, R9.H1_H1 ;  /* 0x30000009ff5c7230 */ /* 0x000fe20000004100 */
[-C--:B------:R-:W-:Y:S01]  /*a470*/  F2FP.F16.E4M3.UNPACK_B R2, R148.reuse ;  /* 0x00000094ff02723e */ /* 0x080fe200020006ff */
[--C-:B------:R-:W-:Y:S01]  /*a480*/  HADD2.F32 R95, -RZ, R8.reuse.H0_H0 ;  /* 0x20000008ff5f7230 */ /* 0x100fe20000004100 */
[----:B------:R-:W-:Y:S01]  /*a490*/  F2FP.F16.E4M3.UNPACK_B R148, R148.H1 ;  /* 0x00000094ff94723e */ /* 0x000fe200030006ff */
[----:B------:R-:W-:Y:S01]  /*a4a0*/  HADD2.F32 R97, -RZ, R8.H1_H1 ;  /* 0x30000008ff617230 */ /* 0x000fe20000004100 */
[----:B------:R-:W-:Y:S01]  /*a4b0*/  F2FP.F16.E4M3.UNPACK_B R149, R149.H1 ;  /* 0x00000095ff95723e */ /* 0x000fe200030006ff */
[--C-:B------:R-:W-:Y:S01]  /*a4c0*/  HADD2.F32 R98, -RZ, R7.reuse.H0_H0 ;  /* 0x20000007ff627230 */ /* 0x100fe20000004100 */
[----:B------:R-:W-:Y:S01]  /*a4d0*/  F2FP.F16.E4M3.UNPACK_B R150, R150.H1 ;  /* 0x00000096ff96723e */ /* 0x000fe200030006ff */
[----:B------:R-:W-:Y:S01]  /*a4e0*/  HADD2.F32 R101, -RZ, R7.H1_H1 ;  /* 0x30000007ff657230 */ /* 0x000fe20000004100 */
[----:B------:R-:W-:Y:S01]  /*a4f0*/  F2FP.F16.E4M3.UNPACK_B R151, R151.H1 ;  /* 0x00000097ff97723e */ /* 0x000fe200030006ff */
[--C-:B------:R-:W-:Y:S01]  /*a500*/  HADD2.F32 R102, -RZ, R6.reuse.H0_H0 ;  /* 0x20000006ff667230 */ /* 0x100fe20000004100 */
[----:B------:R-:W-:Y:S01]  /*a510*/  F2FP.F16.E4M3.UNPACK_B R138, R163 ;  /* 0x000000a3ff8a723e */ /* 0x000fe200020006ff */
[----:B------:R-:W-:Y:S01]  /*a520*/  HADD2.F32 R105, -RZ, R6.H1_H1 ;  /* 0x30000006ff697230 */ /* 0x000fe20000004100 */
[----:B------:R-:W-:Y:S01]  /*a530*/  R2UR UR5, R193 ;  /* 0x00000000c10572ca */ /* 0x000fe200000e0000 */
[--C-:B------:R-:W-:Y:S01]  /*a540*/  HADD2.F32 R106, -RZ, R5.reuse.H0_H0 ;  /* 0x20000005ff6a7230 */ /* 0x100fe20000004100 */
[----:B------:R-:W-:Y:S01]  /*a550*/  F2FP.F16.E4M3.UNPACK_B R116, R157 ;  /* 0x0000009dff74723e */ /* 0x000fe200020006ff */
[----:B------:R-:W-:Y:S01]  /*a560*/  HADD2.F32 R109, -RZ, R5.H1_H1 ;  /* 0x30000005ff6d7230 */ /* 0x000fe20000004100 */
[----:B------:R-:W-:Y:S01]  /*a570*/  F2FP.F16.E4M3.UNPACK_B R120, R158 ;  /* 0x0000009eff78723e */ /* 0x000fe200020006ff */
[--C-:B------:R-:W-:Y:S01]  /*a580*/  HADD2.F32 R110, -RZ, R4.reuse.H0_H0 ;  /* 0x20000004ff6e7230 */ /* 0x100fe20000004100 */
[----:B------:R-:W-:Y:S01]  /*a590*/  F2FP.F16.E4M3.UNPACK_B R124, R159 ;  /* 0x0000009fff7c723e */ /* 0x000fe200020006ff */
[----:B------:R-:W-:Y:S01]  /*a5a0*/  HADD2.F32 R113, -RZ, R4.H1_H1 ;  /* 0x30000004ff717230 */ /* 0x000fe20000004100 */
[----:B------:R-:W-:Y:S01]  /*a5b0*/  F2FP.F16.E4M3.UNPACK_B R128, R160 ;  /* 0x000000a0ff80723e */ /* 0x000fe200020006ff */
[----:B------:R-:W1:Y:S01]  /*a5c0*/  LDTM.x64 R4, tmem[UR4+0xc0] ;  /* 0x0000c004000479ee */ /* 0x000e620008340000 */
[--C-:B------:R-:W-:Y:S01]  /*a5d0*/  HADD2.F32 R0, -RZ, R2.reuse.H0_H0 ;  /* 0x20000002ff007230 */ /* 0x100fe20000004100 */
[----:B------:R-:W-:Y:S01]  /*a5e0*/  NOP ;  /* 0x0000000000007918 */ /* 0x000fe20000000000 */
[----:B------:R-:W-:Y:S01]  /*a5f0*/  HADD2.F32 R2, -RZ, R2.H1_H1 ;  /* 0x30000002ff027230 */ /* 0x000fe20000004100 */
[----:B------:R-:W-:Y:S01]  /*a600*/  UIADD3 UR5, UPT, UPT, UR5, 0x160, URZ ;  /* 0x0000016005057890 */ /* 0x000fe2000fffe0ff */
[--C-:B------:R-:W-:Y:S01]  /*a610*/  HADD2.F32 R86, -RZ, R149.reuse.H1_H1 ;  /* 0x30000095ff567230 */ /* 0x100fe20000004100 */
[----:B------:R-:W-:Y:S01]  /*a620*/  F2FP.F16.E4M3.UNPACK_B R132, R161 ;  /* 0x000000a1ff84723e */ /* 0x000fe200020006ff */
[--C-:B------:R-:W-:Y:S01]  /*a630*/  HADD2.F32 R114, -RZ, R116.reuse.H0_H0 ;  /* 0x20000074ff727230 */ /* 0x100fe20000004100 */
[----:B------:R-:W-:Y:S01]  /*a640*/  UPRMT UR5, UR37, 0x654, UR5 ;  /* 0x0000065425057896 */ /* 0x000fe20008000005 */
[----:B------:R-:W-:Y:S01]  /*a650*/  HADD2.F32 R117, -RZ, R116.H1_H1 ;  /* 0x30000074ff757230 */ /* 0x000fe20000004100 */
[----:B------:R-:W-:Y:S01]  /*a660*/  F2FP.F16.E4M3.UNPACK_B R136, R162 ;  /* 0x000000a2ff88723e */ /* 0x000fe200020006ff */
[--C-:B------:R-:W-:Y:S01]  /*a670*/  HADD2.F32 R118, -RZ, R120.reuse.H0_H0 ;  /* 0x20000078ff767230 */ /* 0x100fe20000004100 */
[----:B------:R-:W-:Y:S01]  /*a680*/  F2FP.F16.E4M3.UNPACK_B R152, R152.H1 ;  /* 0x00000098ff98723e */ /* 0x000fe200030006ff */
[----:B------:R-:W-:Y:S01]  /*a690*/  HADD2.F32 R121, -RZ, R120.H1_H1 ;  /* 0x30000078ff797230 */ /* 0x000fe20000004100 */
[----:B------:R-:W-:Y:S01]  /*a6a0*/  F2FP.F16.E4M3.UNPACK_B R153, R153.H1 ;  /* 0x00000099ff99723e */ /* 0x000fe200030006ff */
[--C-:B------:R-:W-:Y:S01]  /*a6b0*/  HADD2.F32 R122, -RZ, R124.reuse.H0_H0 ;  /* 0x2000007cff7a7230 */ /* 0x100fe20000004100 */
[----:B------:R-:W-:Y:S01]  /*a6c0*/  F2FP.F16.E4M3.UNPACK_B R154, R154.H1 ;  /* 0x0000009aff9a723e */ /* 0x000fe200030006ff */
[----:B-1----:R-:W-:Y:S01]  /*a6d0*/  SYNCS.ARRIVE.TRANS64.RED.A1T0 RZ, [UR5], RZ ;  /* 0x000000ffffff79a7 */ /* 0x002fe20008100405 */
[----:B------:R-:W-:Y:S01]  /*a6e0*/  HADD2.F32 R125, -RZ, R124.H1_H1 ;  /* 0x3000007cff7d7230 */ /* 0x000fe20000004100 */
[----:B------:R-:W-:Y:S01]  /*a6f0*/  F2FP.F16.E4M3.UNPACK_B R155, R155.H1 ;  /* 0x0000009bff9b723e */ /* 0x000fe200030006ff */
[--C-:B------:R-:W-:Y:S01]  /*a700*/  HADD2.F32 R126, -RZ, R128.reuse.H0_H0 ;  /* 0x20000080ff7e7230 */ /* 0x100fe20000004100 */
[----:B------:R-:W-:Y:S01]  /*a710*/  F2FP.F16.E4M3.UNPACK_B R156, R156.H1 ;  /* 0x0000009cff9c723e */ /* 0x000fe200030006ff */
[----:B------:R-:W-:Y:S01]  /*a720*/  HADD2.F32 R129, -RZ, R128.H1_H1 ;  /* 0x30000080ff817230 */ /* 0x000fe20000004100 */
[----:B------:R-:W-:Y:S01]  /*a730*/  F2FP.F16.E4M3.UNPACK_B R157, R157.H1 ;  /* 0x0000009dff9d723e */ /* 0x000fe200030006ff */
[C---:B------:R-:W-:Y:S01]  /*a740*/  FMUL R4, R78.reuse, R4 ;  /* 0x000000044e047220 */ /* 0x040fe20000400000 */
[C---:B------:R-:W-:Y:S01]  /*a750*/  FMUL R5, R78.reuse, R5 ;  /* 0x000000054e057220 */ /* 0x040fe20000400000 */
[----:B------:R-:W-:Y:S02]  /*a760*/  HADD2.F32 R3, -RZ, R148.H0_H0 ;  /* 0x20000094ff037230 */ /* 0x000fe40000004100 */
        /* <DEDUP_REMOVED lines=11> */
[----:B------:R-:W-:Y:S02]  /*a820*/  HADD2.F32 R130, -RZ, R132.H0_H0 ;  /* 0x20000084ff827230 */ /* 0x000fe40000004100 */
[C---:B------:R-:W-:Y:S01]  /*a830*/  FMUL R6, R78.reuse, R6 ;  /* 0x000000064e067220 */ /* 0x040fe20000400000 */
[----:B------:R-:W-:Y:S02]  /*a840*/  HADD2.F32 R82, -RZ, R148.H1_H1 ;  /* 0x30000094ff527230 */ /* 0x000fe40000004100 */
[C---:B------:R-:W-:Y:S01]  /*a850*/  FMUL R7, R78.reuse, R7 ;  /* 0x000000074e077220 */ /* 0x040fe20000400000 */
[----:B------:R-:W-:Y:S02]  /*a860*/  HADD2.F32 R85, -RZ, R149.H0_H0 ;  /* 0x20000095ff557230 */ /* 0x000fe40000004100 */
[C---:B------:R-:W-:Y:S01]  /*a870*/  FFMA R6, R81.reuse, R3, R6 ;  /* 0x0000000351067223 */ /* 0x040fe20000000006 */
[----:B------:R-:W-:Y:S02]  /*a880*/  HADD2.F32 R133, -RZ, R132.H1_H1 ;  /* 0x30000084ff857230 */ /* 0x000fe40000004100 */
[C---:B------:R-:W-:Y:S01]  /*a890*/  FFMA R7, R81.reuse, R82, R7 ;  /* 0x0000005251077223 */ /* 0x040fe20000000007 */
[C---:B------:R-:W-:Y:S01]  /*a8a0*/  FFMA R8, R81.reuse, R83, R8 ;  /* 0x0000005351087223 */ /* 0x040fe20000000008 */
[C---:B------:R-:W-:Y:S01]  /*a8b0*/  FFMA R9, R81.reuse, R84, R9 ;  /* 0x0000005451097223 */ /* 0x040fe20000000009 */
[--C-:B------:R-:W-:Y:S02]  /*a8c0*/  HADD2.F32 R82, -RZ, R138.reuse.H0_H0 ;  /* 0x2000008aff527230 */ /* 0x100fe40000004100 */
[C---:B------:R-:W-:Y:S01]  /*a8d0*/  FMUL R10, R78.reuse, R10 ;  /* 0x0000000a4e0a7220 */ /* 0x040fe20000400000 */
[----:B------:R-:W-:Y:S02]  /*a8e0*/  HADD2.F32 R83, -RZ, R138.H1_H1 ;  /* 0x3000008aff537230 */ /* 0x000fe40000004100 */
[C---:B------:R-:W-:Y:S01]  /*a8f0*/  FMUL R11, R78.reuse, R11 ;  /* 0x0000000b4e0b7220 */ /* 0x040fe20000400000 */
[----:B------:R-:W-:Y:S02]  /*a900*/  HADD2.F32 R89, -RZ, R150.H0_H0 ;  /* 0x20000096ff597230 */ /* 0x000fe40000004100 */
[C---:B------:R-:W-:Y:S01]  /*a910*/  FFMA R10, R81.reuse, R85, R10 ;  /* 0x00000055510a7223 */ /* 0x040fe2000000000a */
[--C-:B------:R-:W-:Y:S02]  /*a920*/  HADD2.F32 R134, -RZ, R136.reuse.H0_H0 ;  /* 0x20000088ff867230 */ /* 0x100fe40000004100 */
[C---:B------:R-:W-:Y:S01]  /*a930*/  FFMA R11, R81.reuse, R86, R11 ;  /* 0x00000056510b7223 */ /* 0x040fe2000000000b */
[C---:B------:R-:W-:Y:S01]  /*a940*/  FFMA R12, R81.reuse, R87, R12 ;  /* 0x00000057510c7223 */ /* 0x040fe2000000000c */
[----:B------:R-:W-:Y:S01]  /*a950*/  FFMA R13, R81, R88, R13 ;  /* 0x00000058510d7223 */ /* 0x000fe2000000000d */
[----:B------:R-:W-:Y:S01]  /*a960*/  F2FP.SATFINITE.E4M3.F32.PACK_AB_MERGE_C R86, R7, R6, RZ ;  /* 0x000000060756723e */ /* 0x000fe200048070ff */
[C---:B------:R-:W-:Y:S01]  /*a970*/  FMUL R7, R78.reuse, R24 ;  /* 0x000000184e077220 */ /* 0x040fe20000400000 */
[----:B------:R-:W-:Y:S01]  /*a980*/  F2FP.SATFINITE.E4M3.F32.PACK_AB_MERGE_C R138, R11, R10, RZ ;  /* 0x0000000a0b8a723e */ /* 0x000fe200048070ff */
[C---:B------:R-:W-:Y:S01]  /*a990*/  FMUL R10, R78.reuse, R25 ;  /* 0x000000194e0a7220 */ /* 0x040fe20000400000 */
[C---:B------:R-:W-:Y:S01]  /*a9a0*/  FMUL R25, R78.reuse, R32 ;  /* 0x000000204e197220 */ /* 0x040fe20000400000 */
[----:B------:R-:W-:Y:S02]  /*a9b0*/  HADD2.F32 R137, -RZ, R136.H1_H1 ;  /* 0x30000088ff897230 */ /* 0x000fe40000004100 */
[C---:B------:R-:W-:Y:S01]  /*a9c0*/  FMUL R14, R78.reuse, R14 ;  /* 0x0000000e4e0e7220 */ /* 0x040fe20000400000 */
[----:B------:R-:W-:Y:S02]  /*a9d0*/  HADD2.F32 R90, -RZ, R150.H1_H1 ;  /* 0x30000096ff5a7230 */ /* 0x000fe40000004100 */
[C---:B------:R-:W-:Y:S01]  /*a9e0*/  FMUL R15, R78.reuse, R15 ;  /* 0x0000000f4e0f7220 */ /* 0x040fe20000400000 */
[--C-:B------:R-:W-:Y:S02]  /*a9f0*/  HADD2.F32 R93, -RZ, R151.reuse.H0_H0 ;  /* 0x20000097ff5d7230 */ /* 0x100fe40000004100 */
[C---:B------:R-:W-:Y:S01]  /*aa00*/  FFMA R14, R81.reuse, R89, R14 ;  /* 0x00000059510e7223 */ /* 0x040fe2000000000e */
[----:B------:R-:W-:Y:S02]  /*aa10*/  HADD2.F32 R94, -RZ, R151.H1_H1 ;  /* 0x30000097ff5e7230 */ /* 0x000fe40000004100 */
[C---:B------:R-:W-:Y:S01]  /*aa20*/  FFMA R15, R81.reuse, R90, R15 ;  /* 0x0000005a510f7223 */ /* 0x040fe2000000000f */
[C---:B------:R-:W-:Y:S01]  /*aa30*/  FFMA R16, R81.reuse, R91, R16 ;  /* 0x0000005b51107223 */ /* 0x040fe20000000010 */
[----:B------:R-:W-:Y:S01]  /*aa40*/  FFMA R17, R81, R92, R17 ;  /* 0x0000005c51117223 */ /* 0x000fe20000000011 */
[C---:B------:R-:W-:Y:S01]  /*aa50*/  FMUL R18, R78.reuse, R18 ;  /* 0x000000124e127220 */ /* 0x040fe20000400000 */
[C---:B------:R-:W-:Y:S01]  /*aa60*/  FMUL R19, R78.reuse, R19 ;  /* 0x000000134e137220 */ /* 0x040fe20000400000 */
[--C-:B------:R-:W-:Y:S01]  /*aa70*/  HADD2.F32 R96, -RZ, R152.reuse.H0_H0 ;  /* 0x20000098ff607230 */ /* 0x100fe20000004100 */
[----:B------:R-:W-:Y:S01]  /*aa80*/  F2FP.SATFINITE.E4M3.F32.PACK_AB_MERGE_C R14, R15, R14, RZ ;  /* 0x0000000e0f0e723e */ /* 0x000fe200048070ff */
[C---:B------:R-:W-:Y:S01]  /*aa90*/  FFMA R18, R81.reuse, R93, R18 ;  /* 0x0000005d51127223 */ /* 0x040fe20000000012 */
[C---:B------:R-:W-:Y:S01]  /*aaa0*/  FFMA R19, R81.reuse, R94, R19 ;  /* 0x0000005e51137223 */ /* 0x040fe20000000013 */
[C---:B------:R-:W-:Y:S01]  /*aab0*/  FFMA R0, R81.reuse, R95, R0 ;  /* 0x0000005f51007223 */ /* 0x040fe20000000000 */
[----:B------:R-:W-:Y:S01]  /*aac0*/  FFMA R2, R81, R97, R2 ;  /* 0x0000006151027223 */ /* 0x000fe20000000002 */
[----:B------:R-:W-:Y:S02]  /*aad0*/  HADD2.F32 R99, -RZ, R152.H1_H1 ;  /* 0x30000098ff637230 */ /* 0x000fe40000004100 */
[C---:B------:R-:W-:Y:S01]  /*aae0*/  FMUL R3, R78.reuse, R22 ;  /* 0x000000164e037220 */ /* 0x040fe20000400000 */
[----:B------:R-:W-:Y:S01]  /*aaf0*/  F2FP.SATFINITE.E4M3.F32.PACK_AB_MERGE_C R18, R19, R18, RZ ;  /* 0x000000121312723e */ /* 0x000fe200048070ff */
[C---:B------:R-:W-:Y:S01]  /*ab00*/  FMUL R22, R78.reuse, R29 ;  /* 0x0000001d4e167220 */ /* 0x040fe20000400000 */
[C---:B------:R-:W-:Y:S01]  /*ab10*/  FMUL R29, R78.reuse, R36 ;  /* 0x000000244e1d7220 */ /* 0x040fe20000400000 */
[C---:B------:R-:W-:Y:S01]  /*ab20*/  FFMA R3, R81.reuse, R96, R3 ;  /* 0x0000006051037223 */ /* 0x040fe20000000003 */
[C---:B------:R-:W-:Y:S01]  /*ab30*/  FMUL R6, R78.reuse, R23 ;  /* 0x000000174e067220 */ /* 0x040fe20000400000 */
[--C-:B------:R-:W-:Y:S02]  /*ab40*/  HADD2.F32 R100, -RZ, R153.reuse.H0_H0 ;  /* 0x20000099ff647230 */ /* 0x100fe40000004100 */
[C---:B------:R-:W-:Y:S01]  /*ab50*/  FMUL R11, R78.reuse, R26 ;  /* 0x0000001a4e0b7220 */ /* 0x040fe20000400000 */
[----:B------:R-:W-:Y:S02]  /*ab60*/  HADD2.F32 R103, -RZ, R153.H1_H1 ;  /* 0x30000099ff677230 */ /* 0x000fe40000004100 */
[C---:B------:R-:W-:Y:S01]  /*ab70*/  FFMA R6, R81.reuse, R99, R6 ;  /* 0x0000006351067223 */ /* 0x040fe20000000006 */
[C---:B------:R-:W-:Y:S01]  /*ab80*/  FFMA R7, R81.reuse, R98, R7 ;  /* 0x0000006251077223 */ /* 0x040fe20000000007 */
[C---:B------:R-:W-:Y:S01]  /*ab90*/  FFMA R10, R81.reuse, R101, R10 ;  /* 0x00000065510a7223 */ /* 0x040fe2000000000a */
[C---:B------:R-:W-:Y:S01]  /*aba0*/  FFMA R11, R81.reuse, R100, R11 ;  /* 0x00000064510b7223 */ /* 0x040fe2000000000b */
[----:B------:R-:W-:Y:S01]  /*abb0*/  FMUL R26, R78, R33 ;  /* 0x000000214e1a7220 */ /* 0x000fe20000400000 */
[----:B------:R-:W-:Y:S01]  /*abc0*/  F2FP.SATFINITE.E4M3.F32.PACK_AB_MERGE_C R3, R6, R3, RZ ;  /* 0x000000030603723e */ /* 0x000fe200048070ff */
[C---:B------:R-:W-:Y:S01]  /*abd0*/  FMUL R33, R78.reuse, R40 ;  /* 0x000000284e217220 */ /* 0x040fe20000400000 */
        /* <DEDUP_REMOVED lines=8> */
[C---:B------:R-:W-:Y:S01]  /*ac60*/  FMUL R30, R78.reuse, R37 ;  /* 0x000000254e1e7220 */ /* 0x040fe20000400000 */
[C---:B------:R-:W-:Y:S01]  /*ac70*/  FMUL R37, R78.reuse, R44 ;  /* 0x0000002c4e257220 */ /* 0x040fe20000400000 */
[C---:B------:R-:W-:Y:S01]  /*ac80*/  FMUL R24, R78.reuse, R31 ;  /* 0x0000001f4e187220 */ /* 0x040fe20000400000 */
[----:B------:R-:W-:Y:S01]  /*ac90*/  F2FP.F16.E4M3.UNPACK_B R158, R158.H1 ;  /* 0x0000009eff9e723e */ /* 0x000fe200030006ff */
[--C-:B------:R-:W-:Y:S02]  /*aca0*/  HADD2.F32 R108, -RZ, R155.reuse.H0_H0 ;  /* 0x2000009bff6c7230 */ /* 0x100fe40000004100 */
[----:B------:R-:W-:Y:S01]  /*acb0*/  FMUL R27, R78, R34 ;  /* 0x000000224e1b7220 */ /* 0x000fe20000400000 */
[----:B------:R-:W-:Y:S02]  /*acc0*/  HADD2.F32 R111, -RZ, R155.H1_H1 ;  /* 0x3000009bff6f7230 */ /* 0x000fe40000004100 */
[C---:B------:R-:W-:Y:S01]  /*acd0*/  FFMA R24, R81.reuse, R107, R24 ;  /* 0x0000006b51187223 */ /* 0x040fe20000000018 */
[----:B------:R-:W-:Y:S01]  /*ace0*/  F2FP.F16.E4M3.UNPACK_B R159, R159.H1 ;  /* 0x0000009fff9f723e */ /* 0x000fe200030006ff */
[C---:B------:R-:W-:Y:S01]  /*acf0*/  FFMA R25, R81.reuse, R106, R25 ;  /* 0x0000006a51197223 */ /* 0x040fe20000000019 */
[C---:B------:R-:W-:Y:S01]  /*ad00*/  FFMA R26, R81.reuse, R109, R26 ;  /* 0x0000006d511a7223 */ /* 0x040fe2000000001a */
[----:B------:R-:W-:Y:S01]  /*ad10*/  F2FP.F16.E4M3.UNPACK_B R160, R160.H1 ;  /* 0x000000a0ffa0723e */ /* 0x000fe200030006ff */
[C---:B------:R-:W-:Y:S01]  /*ad20*/  FFMA R27, R81.reuse, R108, R27 ;  /* 0x0000006c511b7223 */ /* 0x040fe2000000001b */
[----:B------:R-:W-:Y:S01]  /*ad30*/  F2FP.SATFINITE.E4M3.F32.PACK_AB_MERGE_C R6, R24, R23, RZ ;  /* 0x000000171806723e */ /* 0x000fe200048070ff */
[C---:B------:R-:W-:Y:S01]  /*ad40*/  FMUL R34, R78.reuse, R41 ;  /* 0x000000294e227220 */ /* 0x040fe20000400000 */
[C---:B------:R-:W-:Y:S01]  /*ad50*/  FMUL R41, R78.reuse, R48 ;  /* 0x000000304e297220 */ /* 0x040fe20000400000 */
[----:B------:R-:W-:Y:S01]  /*ad60*/  FMUL R28, R78, R35 ;  /* 0x000000234e1c7220 */ /* 0x000fe20000400000 */
[----:B------:R-:W-:Y:S01]  /*ad70*/  F2FP.F16.E4M3.UNPACK_B R161, R161.H1 ;  /* 0x000000a1ffa1723e */ /* 0x000fe200030006ff */
[--C-:B------:R-:W-:Y:S01]  /*ad80*/  HADD2.F32 R112, -RZ, R156.reuse.H0_H0 ;  /* 0x2000009cff707230 */ /* 0x100fe20000004100 */
[----:B------:R-:W-:Y:S01]  /*ad90*/  F2FP.SATFINITE.E4M3.F32.PACK_AB_MERGE_C R6, R22, R21, R6 ;  /* 0x000000151606723e */ /* 0x000fe20004807006 */
[C---:B------:R-:W-:Y:S01]  /*ada0*/  FFMA R28, R81.reuse, R111, R28 ;  /* 0x0000006f511c7223 */ /* 0x040fe2000000001c */
[C---:B------:R-:W-:Y:S01]  /*adb0*/  FFMA R29, R81.reuse, R110, R29 ;  /* 0x0000006e511d7223 */ /* 0x040fe2000000001d */
[C---:B------:R-:W-:Y:S01]  /*adc0*/  FFMA R30, R81.reuse, R113, R30 ;  /* 0x00000071511e7223 */ /* 0x040fe2000000001e */
[----:B------:R-:W-:Y:S02]  /*add0*/  HADD2.F32 R115, -RZ, R156.H1_H1 ;  /* 0x3000009cff737230 */ /* 0x000fe40000004100 */
[C---:B------:R-:W-:Y:S01]  /*ade0*/  FMUL R31, R78.reuse, R38 ;  /* 0x000000264e1f7220 */ /* 0x040fe20000400000 */
[----:B------:R-:W-:Y:S01]  /*adf0*/  F2FP.F16.E4M3.UNPACK_B R162, R162.H1 ;  /* 0x000000a2ffa2723e */ /* 0x000fe200030006ff */
[C---:B------:R-:W-:Y:S01]  /*ae00*/  FMUL R38, R78.reuse, R45 ;  /* 0x0000002d4e267220 */ /* 0x040fe20000400000 */
[C---:B------:R-:W-:Y:S01]  /*ae10*/  FMUL R45, R78.reuse, R52 ;  /* 0x000000344e2d7220 */ /* 0x040fe20000400000 */
[----:B------:R-:W-:Y:S01]  /*ae20*/  F2FP.F16.E4M3.UNPACK_B R163, R163.H1 ;  /* 0x000000a3ffa3723e */ /* 0x000fe200030006ff */
[----:B------:R-:W-:Y:S01]  /*ae30*/  FFMA R31, R81, R112, R31 ;  /* 0x00000070511f7223 */ /* 0x000fe2000000001f */
[----:B------:R-:W-:Y:S01]  /*ae40*/  FMUL R52, R78, R59 ;  /* 0x0000003b4e347220 */ /* 0x000fe20000400000 */
[----:B------:R-:W-:Y:S01]  /*ae50*/  IADD3 R76, PT, PT, R76, 0x1, RZ ;  /* 0x000000014c4c7810 */ /* 0x000fe20007ffe0ff */
[C---:B------:R-:W-:Y:S01]  /*ae60*/  FMUL R59, R78.reuse, R66 ;  /* 0x000000424e3b7220 */ /* 0x040fe20000400000 */
[----:B------:R-:W-:Y:S01]  /*ae70*/  F2FP.SATFINITE.E4M3.F32.PACK_AB_MERGE_C R66, R13, R12, R14 ;  /* 0x0000000c0d42723e */ /* 0x000fe2000480700e */
[C---:B------:R-:W-:Y:S01]  /*ae80*/  FMUL R32, R78.reuse, R39 ;  /* 0x000000274e207220 */ /* 0x040fe20000400000 */
[--C-:B------:R-:W-:Y:S02]  /*ae90*/  HADD2.F32 R116, -RZ, R157.reuse.H0_H0 ;  /* 0x2000009dff747230 */ /* 0x100fe40000004100 */
[C---:B------:R-:W-:Y:S01]  /*aea0*/  FMUL R35, R78.reuse, R42 ;  /* 0x0000002a4e237220 */ /* 0x040fe20000400000 */
[----:B------:R-:W-:Y:S02]  /*aeb0*/  HADD2.F32 R119, -RZ, R157.H1_H1 ;  /* 0x3000009dff777230 */ /* 0x000fe40000004100 */
[C---:B------:R-:W-:Y:S01]  /*aec0*/  FFMA R32, R81.reuse, R115, R32 ;  /* 0x0000007351207223 */ /* 0x040fe20000000020 */
[----:B------:R-:W-:Y:S01]  /*aed0*/  FMUL R36, R78, R43 ;  /* 0x0000002b4e247220 */ /* 0x000fe20000400000 */
[C---:B------:R-:W-:Y:S01]  /*aee0*/  FFMA R33, R81.reuse, R114, R33 ;  /* 0x0000007251217223 */ /* 0x040fe20000000021 */
[C---:B------:R-:W-:Y:S01]  /*aef0*/  FFMA R34, R81.reuse, R117, R34 ;  /* 0x0000007551227223 */ /* 0x040fe20000000022 */
[--C-:B------:R-:W-:Y:S01]  /*af00*/  HADD2.F32 R120, -RZ, R158.reuse.H0_H0 ;  /* 0x2000009eff787230 */ /* 0x100fe20000004100 */
[----:B------:R-:W-:Y:S01]  /*af10*/  F2FP.SATFINITE.E4M3.F32.PACK_AB_MERGE_C R32, R32, R31, RZ ;  /* 0x0000001f2020723e */ /* 0x000fe200048070ff */
[C---:B------:R-:W-:Y:S01]  /*af20*/  FFMA R35, R81.reuse, R116, R35 ;  /* 0x0000007451237223 */ /* 0x040fe20000000023 */
[----:B------:R-:W-:Y:S02]  /*af30*/  HADD2.F32 R123, -RZ, R158.H1_H1 ;  /* 0x3000009eff7b7230 */ /* 0x000fe40000004100 */
[----:B------:R-:W-:Y:S01]  /*af40*/  FMUL R39, R78, R46 ;  /* 0x0000002e4e277220 */ /* 0x000fe20000400000 */
[----:B------:R-:W-:Y:S01]  /*af50*/  F2FP.SATFINITE.E4M3.F32.PACK_AB_MERGE_C R32, R30, R29, R32 ;  /* 0x0000001d1e20723e */ /* 0x000fe20004807020 */
[C---:B------:R-:W-:Y:S01]  /*af60*/  FFMA R36, R81.reuse, R119, R36 ;  /* 0x0000007751247223 */ /* 0x040fe20000000024 */
[C---:B------:R-:W-:Y:S01]  /*af70*/  FMUL R40, R78.reuse, R47 ;  /* 0x0000002f4e287220 */ /* 0x040fe20000400000 */
[C---:B------:R-:W-:Y:S01]  /*af80*/  FFMA R37, R81.reuse, R118, R37 ;  /* 0x0000007651257223 */ /* 0x040fe20000000025 */
[C---:B------:R-:W-:Y:S01]  /*af90*/  FFMA R38, R81.reuse, R121, R38 ;  /* 0x0000007951267223 */ /* 0x040fe20000000026 */
[C---:B------:R-:W-:Y:S01]  /*afa0*/  FMUL R42, R78.reuse, R49 ;  /* 0x000000314e2a7220 */ /* 0x040fe20000400000 */
        /* <DEDUP_REMOVED lines=8> */
[C---:B------:R-:W-:Y:S01]  /*b030*/  FMUL R57, R78.reuse, R64 ;  /* 0x000000404e397220 */ /* 0x040fe20000400000 */
[----:B------:R-:W-:Y:S01]  /*b040*/  FFMA R42, R81, R125, R42 ;  /* 0x0000007d512a7223 */ /* 0x000fe2000000002a */
[C---:B------:R-:W-:Y:S01]  /*b050*/  FMUL R46, R78.reuse, R53 ;  /* 0x000000354e2e7220 */ /* 0x040fe20000400000 */
[--C-:B------:R-:W-:Y:S01]  /*b060*/  HADD2.F32 R128, -RZ, R160.reuse.H0_H0 ;  /* 0x200000a0ff807230 */ /* 0x100fe20000004100 */
[----:B------:R-:W-:Y:S01]  /*b070*/  F2FP.SATFINITE.E4M3.F32.PACK_AB_MERGE_C R64, R5, R4, R86 ;  /* 0x000000040540723e */ /* 0x000fe20004807056 */
[C---:B------:R-:W-:Y:S01]  /*b080*/  FMUL R51, R78.reuse, R58 ;  /* 0x0000003a4e337220 */ /* 0x040fe20000400000 */
[C---:B------:R-:W-:Y:S01]  /*b090*/  FMUL R53, R78.reuse, R60 ;  /* 0x0000003c4e357220 */ /* 0x040fe20000400000 */
[C---:B------:R-:W-:Y:S01]  /*b0a0*/  FFMA R43, R81.reuse, R124, R43 ;  /* 0x0000007c512b7223 */ /* 0x040fe2000000002b */
[----:B------:R-:W-:Y:S02]  /*b0b0*/  HADD2.F32 R131, -RZ, R160.H1_H1 ;  /* 0x300000a0ff837230 */ /* 0x000fe40000004100 */
[C---:B------:R-:W-:Y:S01]  /*b0c0*/  FMUL R47, R78.reuse, R54 ;  /* 0x000000364e2f7220 */ /* 0x040fe20000400000 */
[C---:B------:R-:W-:Y:S01]  /*b0d0*/  FMUL R58, R78.reuse, R65 ;  /* 0x000000414e3a7220 */ /* 0x040fe20000400000 */
[----:B------:R-:W-:Y:S01]  /*b0e0*/  FMUL R60, R78, R67 ;  /* 0x000000434e3c7220 */ /* 0x000fe20000400000 */
[----:B------:R-:W-:Y:S01]  /*b0f0*/  F2FP.SATFINITE.E4M3.F32.PACK_AB_MERGE_C R5, R20, R11, RZ ;  /* 0x0000000b1405723e */ /* 0x000fe200048070ff */
[----:B------:R-:W-:Y:S01]  /*b100*/  FFMA R44, R81, R127, R44 ;  /* 0x0000007f512c7223 */ /* 0x000fe2000000002c */
[C---:B------:R-:W-:Y:S01]  /*b110*/  FMUL R48, R78.reuse, R55 ;  /* 0x000000374e307220 */ /* 0x040fe20000400000 */
[----:B------:R-:W-:Y:S01]  /*b120*/  F2FP.SATFINITE.E4M3.F32.PACK_AB_MERGE_C R65, R9, R8, R138 ;  /* 0x000000080941723e */ /* 0x000fe2000480708a */
[----:B------:R-:W-:Y:S01]  /*b130*/  FFMA R45, R81, R126, R45 ;  /* 0x0000007e512d7223 */ /* 0x000fe2000000002d */
[----:B------:R-:W-:Y:S01]  /*b140*/  F2FP.SATFINITE.E4M3.F32.PACK_AB_MERGE_C R67, R17, R16, R18 ;  /* 0x000000101143723e */ /* 0x000fe20004807012 */
[----:B------:R-:W-:Y:S01]  /*b150*/  FMUL R49, R78, R56 ;  /* 0x000000384e317220 */ /* 0x000fe20000400000 */
[C---:B------:R-:W-:Y:S01]  /*b160*/  FFMA R46, R81.reuse, R129, R46 ;  /* 0x00000081512e7223 */ /* 0x040fe2000000002e */
[--C-:B------:R-:W-:Y:S02]  /*b170*/  HADD2.F32 R132, -RZ, R161.reuse.H0_H0 ;  /* 0x200000a1ff847230 */ /* 0x100fe40000004100 */
[C---:B------:R-:W-:Y:S01]  /*b180*/  FFMA R47, R81.reuse, R128, R47 ;  /* 0x00000080512f7223 */ /* 0x040fe2000000002f */
[----:B------:R1:W-:Y:S01]  /*b190*/  STS.128 [R172+UR49+0xa200], R64 ;  /* 0x00a20040ac007988 */ /* 0x0003e20008000c31 */
[----:B------:R-:W-:Y:S01]  /*b1a0*/  HADD2.F32 R135, -RZ, R161.H1_H1 ;  /* 0x300000a1ff877230 */ /* 0x000fe20000004100 */
[----:B------:R-:W-:Y:S01]  /*b1b0*/  F2FP.SATFINITE.E4M3.F32.PACK_AB_MERGE_C R5, R10, R7, R5 ;  /* 0x000000070a05723e */ /* 0x000fe20004807005 */
[C---:B------:R-:W-:Y:S01]  /*b1c0*/  FFMA R48, R81.reuse, R131, R48 ;  /* 0x0000008351307223 */ /* 0x040fe20000000030 */
[----:B------:R-:W-:Y:S01]  /*b1d0*/  F2FP.SATFINITE.E4M3.F32.PACK_AB_MERGE_C R7, R28, R27, RZ ;  /* 0x0000001b1c07723e */ /* 0x000fe200048070ff */
        /* <DEDUP_REMOVED lines=8> */
[----:B------:R-:W-:Y:S01]  /*b260*/  FMUL R56, R78, R63 ;  /* 0x0000003f4e387220 */ /* 0x000fe20000400000 */
[----:B------:R-:W-:Y:S01]  /*b270*/  F2FP.SATFINITE.E4M3.F32.PACK_AB_MERGE_C R4, R2, R0, R3 ;  /* 0x000000000204723e */ /* 0x000fe20004807003 */
[C---:B------:R-:W-:Y:S01]  /*b280*/  FFMA R53, R81.reuse, R134, R53 ;  /* 0x0000008651357223 */ /* 0x040fe20000000035 */
[----:B------:R-:W-:Y:S01]  /*b290*/  F2FP.SATFINITE.E4M3.F32.PACK_AB_MERGE_C R7, R26, R25, R7 ;  /* 0x000000191a07723e */ /* 0x000fe20004807007 */
[C---:B------:R-:W-:Y:S01]  /*b2a0*/  FFMA R54, R81.reuse, R137, R54 ;  /* 0x0000008951367223 */ /* 0x040fe20000000036 */
[--C-:B------:R-:W-:Y:S02]  /*b2b0*/  HADD2.F32 R84, -RZ, R163.reuse.H0_H0 ;  /* 0x200000a3ff547230 */ /* 0x100fe40000004100 */
[C---:B------:R-:W-:Y:S01]  /*b2c0*/  FFMA R55, R81.reuse, R136, R55 ;  /* 0x0000008851377223 */ /* 0x040fe20000000037 */
[----:B------:R-:W-:Y:S01]  /*b2d0*/  HADD2.F32 R85, -RZ, R163.H1_H1 ;  /* 0x300000a3ff557230 */ /* 0x000fe20000004100 */
[----:B------:R1:W-:Y:S01]  /*b2e0*/  STS.128 [R192+0xa010], R4 ;  /* 0x00a01004c0007388 */ /* 0x0003e20000000c00 */
[----:B------:R-:W-:Y:S01]  /*b2f0*/  F2FP.SATFINITE.E4M3.F32.PACK_AB_MERGE_C R35, R36, R35, RZ ;  /* 0x000000232423723e */ /* 0x000fe200048070ff */
[C---:B------:R-:W-:Y:S01]  /*b300*/  FFMA R56, R81.reuse, R139, R56 ;  /* 0x0000008b51387223 */ /* 0x040fe20000000038 */
[----:B------:R-:W-:Y:S01]  /*b310*/  F2FP.SATFINITE.E4M3.F32.PACK_AB_MERGE_C R39, R40, R39, RZ ;  /* 0x000000272827723e */ /* 0x000fe200048070ff */
[C---:B------:R-:W-:Y:S01]  /*b320*/  FFMA R57, R81.reuse, R82, R57 ;  /* 0x0000005251397223 */ /* 0x040fe20000000039 */
[----:B------:R-:W-:Y:S01]  /*b330*/  F2FP.SATFINITE.E4M3.F32.PACK_AB_MERGE_C R43, R44, R43, RZ ;  /* 0x0000002b2c2b723e */ /* 0x000fe200048070ff */
[C---:B------:R-:W-:Y:S01]  /*b340*/  FFMA R58, R81.reuse, R83, R58 ;  /* 0x00000053513a7223 */ /* 0x040fe2000000003a */
[C---:B------:R-:W-:Y:S01]  /*b350*/  FFMA R59, R81.reuse, R84, R59 ;  /* 0x00000054513b7223 */ /* 0x040fe2000000003b */
[----:B------:R-:W-:Y:S01]  /*b360*/  F2FP.SATFINITE.E4M3.F32.PACK_AB_MERGE_C R33, R34, R33, R35 ;  /* 0x000000212221723e */ /* 0x000fe20004807023 */
        /* <DEDUP_REMOVED lines=11> */
[----:B------:R-:W-:Y:S05]  /*b420*/  F2FP.SATFINITE.E4M3.F32.PACK_AB_MERGE_C R51, R58, R57, R59 ;  /* 0x000000393a33723e */ /* 0x000fea000480703b */
        /* <DEDUP_REMOVED lines=18> */
.L_x_135:
[----:B------:R-:W-:Y:S05]  /*b550*/  BSYNC.RECONVERGENT B0 ;  /* 0x0000000000007941 */ /* 0x000fea0003800200 */
.L_x_134:
[----:B------:R-:W-:Y:S01]  /*b560*/  BAR.SYNC.DEFER_BLOCKING 0x1, 0x80 ;  /* 0x0042000000007b1d */ /* 0x000fe20000010000 */
[----:B------:R-:W-:Y:S01]  /*b570*/  ISETP.NE.AND P2, PT, R190, RZ, PT ;  /* 0x000000ffbe00720c */ /* 0x000fe20003f45270 */
[----:B------:R-:W-:Y:S01]  /*b580*/  IMAD.IADD R20, R75, 0x1, R147 ;  /* 0x000000014b147824 */ /* 0x000fe200078e0293 */
[----:B------:R-:W-:Y:S01]  /*b590*/  ISETP.NE.AND P0, PT, R191, 0x2, PT ;  /* 0x00000002bf00780c */ /* 0x000fe20003f05270 */
[----:B------:R-:W-:Y:S01]  /*b5a0*/  IMAD.IADD R21, R77, 0x1, R170 ;  /* 0x000000014d157824 */ /* 0x000fe200078e02aa */
[----:B------:R-:W-:Y:S02]  /*b5b0*/  ISETP.NE.AND P1, PT, R76, 0x2, PT ;  /* 0x000000024c00780c */ /* 0x000fe40003f25270 */
[----:B------:R-:W-:Y:S02]  /*b5c0*/  SEL R3, RZ, 0x1, P0 ;  /* 0x00000001ff037807 */ /* 0x000fe40000000000 */
[----:B------:R-:W-:Y:S02]  /*b5d0*/  SEL R0, RZ, 0x1, P1 ;  /* 0x00000001ff007807 */ /* 0x000fe40000800000 */
[----:B------:R-:W-:Y:S02]  /*b5e0*/  LOP3.LUT R182, R182, R3, RZ, 0x3c, !PT ;  /* 0x00000003b6b67212 */ /* 0x000fe400078e3cff */
[----:B------:R-:W-:Y:S02]  /*b5f0*/  LOP3.LUT R183, R183, R0, RZ, 0x3c, !PT ;  /* 0x00000000b7b77212 */ /* 0x000fe400078e3cff */
[----:B------:R-:W-:Y:S02]  /*b600*/  @P2 R2UR UR36, R179 ;  /* 0x00000000b32422ca */ /* 0x000fe400000e0000 */
[----:B------:R-:W-:Y:S02]  /*b610*/  SEL R191, R191, RZ, P0 ;  /* 0x000000ffbfbf7207 */ /* 0x000fe40000000000 */
[----:B------:R-:W-:Y:S01]  /*b620*/  SEL R76, R76, RZ, P1 ;  /* 0x000000ff4c4c7207 */ /* 0x000fe20000800000 */
[----:B------:R-:W-:Y:S10]  /*b630*/  @P2 BRA `(.L_x_136) ;  /* 0xffffff9800d82947 */ /* 0x000ff4000383ffff */
[----:B------:R-:W-:Y:S05]  /*b640*/  EXIT ;  /* 0x000000000000794d */ /* 0x000fea0003800000 */
.L_x_20:
[----:B--2---:R2:W1:Y:S02]  /*b650*/  SYNCS.PHASECHK.TRANS64.TRYWAIT P0, [R3+URZ+0x180], R2 ;  /* 0x00018002030075a7 */ /* 0x00446400080011ff */
[----:B-1----:R-:W-:Y:S05]  /*b660*/  @!P0 NANOSLEEP.SYNCS 0x989680 ;  /* 0x009896800000895d */ /* 0x002fea0003900000 */
[----:B------:R-:W1:Y:S02]  /*b670*/  @!P0 SYNCS.PHASECHK.TRANS64 P0, [R3+URZ+0x180], R2 ;  /* 0x00018002030085a7 */ /* 0x000e6400080010ff */
[----:B-1----:R-:W-:Y:S05]  /*b680*/  @!P0 BRA `(.L_x_20) ;  /* 0xfffffffc00f08947 */ /* 0x002fea000383ffff */
[----:B------:R-:W-:Y:S05]  /*b690*/  BRA `(.L_x_137) ;  /* 0xffffff60001c7947 */ /* 0x000fea000383ffff */
.L_x_23:
[----:B-1----:R-:W-:-:S07]  /*b6a0*/  MOV R2, UR33 ;  /* 0x0000002100027c02 */ /* 0x002fce0008000f00 */
.L_x_138:
[----:B-1----:R1:W2:Y:S02]  /*b6b0*/  SYNCS.PHASECHK.TRANS64.TRYWAIT P0, [R2+URZ+0x70], R5 ;  /* 0x00007005020075a7 */ /* 0x0022a400080011ff */
[----:B--2---:R-:W-:Y:S05]  /*b6c0*/  @!P0 NANOSLEEP.SYNCS 0x989680 ;  /* 0x009896800000895d */ /* 0x004fea0003900000 */
[----:B------:R-:W2:Y:S02]  /*b6d0*/  @!P0 SYNCS.PHASECHK.TRANS64 P0, [R2+URZ+0x70], R5 ;  /* 0x00007005020085a7 */ /* 0x000ea400080010ff */
[----:B--2---:R-:W-:Y:S05]  /*b6e0*/  @!P0 BRA `(.L_x_138) ;  /* 0xfffffffc00f08947 */ /* 0x004fea000383ffff */
[----:B------:R-:W-:Y:S05]  /*b6f0*/  BRA `(.L_x_22) ;  /* 0xffffff6000707947 */ /* 0x000fea000383ffff */
.L_x_29:
[----:B-1----:R-:W-:-:S07]  /*b700*/  MOV R2, UR25 ;  /* 0x0000001900027c02 */ /* 0x002fce0008000f00 */
.L_x_139:
[----:B-1----:R1:W2:Y:S02]  /*b710*/  SYNCS.PHASECHK.TRANS64.TRYWAIT P0, [R2+URZ+0x70], R5 ;  /* 0x00007005020075a7 */ /* 0x0022a400080011ff */
[----:B--2---:R-:W-:Y:S05]  /*b720*/  @!P0 NANOSLEEP.SYNCS 0x989680 ;  /* 0x009896800000895d */ /* 0x004fea0003900000 */
[----:B------:R-:W2:Y:S02]  /*b730*/  @!P0 SYNCS.PHASECHK.TRANS64 P0, [R2+URZ+0x70], R5 ;  /* 0x00007005020085a7 */ /* 0x000ea400080010ff */
[----:B--2---:R-:W-:Y:S05]  /*b740*/  @!P0 BRA `(.L_x_139) ;  /* 0xfffffffc00f08947 */ /* 0x004fea000383ffff */
[----:B------:R-:W-:Y:S05]  /*b750*/  BRA `(.L_x_28) ;  /* 0xffffff6400307947 */ /* 0x000fea000383ffff */
.L_x_33:
[----:B-1----:R1:W2:Y:S02]  /*b760*/  SYNCS.PHASECHK.TRANS64.TRYWAIT P0, [R2+URZ+0x130], R3 ;  /* 0x00013003020075a7 */ /* 0x0022a400080011ff */
[----:B--2---:R-:W-:Y:S05]  /*b770*/  @!P0 NANOSLEEP.SYNCS 0x989680 ;  /* 0x009896800000895d */ /* 0x004fea0003900000 */
[----:B------:R-:W2:Y:S02]  /*b780*/  @!P0 SYNCS.PHASECHK.TRANS64 P0, [R2+URZ+0x130], R3 ;  /* 0x00013003020085a7 */ /* 0x000ea400080010ff */
[----:B--2---:R-:W-:Y:S05]  /*b790*/  @!P0 BRA `(.L_x_33) ;  /* 0xfffffffc00f08947 */ /* 0x004fea000383ffff */
[----:B------:R-:W-:Y:S05]  /*b7a0*/  BRA `(.L_x_140) ;  /* 0xffffff6400d47947 */ /* 0x000fea000383ffff */
.L_x_37:
[----:B----4-:R-:W-:-:S07]  /*b7b0*/  MOV R0, UR5 ;  /* 0x0000000500007c02 */ /* 0x010fce0008000f00 */
.L_x_141:
[----:B-1----:R1:W2:Y:S02]  /*b7c0*/  SYNCS.PHASECHK.TRANS64.TRYWAIT P0, [R0+URZ], R3 ;  /* 0x00000003000075a7 */ /* 0x0022a400080011ff */
[----:B--2---:R-:W-:Y:S05]  /*b7d0*/  @!P0 NANOSLEEP.SYNCS 0x989680 ;  /* 0x009896800000895d */ /* 0x004fea0003900000 */
[----:B------:R-:W2:Y:S02]  /*b7e0*/  @!P0 SYNCS.PHASECHK.TRANS64 P0, [R0+URZ], R3 ;  /* 0x00000003000085a7 */ /* 0x000ea400080010ff */
[----:B--2---:R-:W-:Y:S05]  /*b7f0*/  @!P0 BRA `(.L_x_141) ;  /* 0xfffffffc00f08947 */ /* 0x004fea000383ffff */
[----:B------:R-:W-:Y:S05]  /*b800*/  BRA `(.L_x_142) ;  /* 0xffffff6c00447947 */ /* 0x000fea000383ffff */
.L_x_38:
[----:B----4-:R-:W-:-:S07]  /*b810*/  MOV R0, UR5 ;  /* 0x0000000500007c02 */ /* 0x010fce0008000f00 */
.L_x_143:
[----:B-1----:R1:W2:Y:S02]  /*b820*/  SYNCS.PHASECHK.TRANS64.TRYWAIT P0, [R0+URZ], R3 ;  /* 0x00000003000075a7 */ /* 0x0022a400080011ff */
[----:B--2---:R-:W-:Y:S05]  /*b830*/  @!P0 NANOSLEEP.SYNCS 0x989680 ;  /* 0x009896800000895d */ /* 0x004fea0003900000 */
[----:B------:R-:W2:Y:S02]  /*b840*/  @!P0 SYNCS.PHASECHK.TRANS64 P0, [R0+URZ], R3 ;  /* 0x00000003000085a7 */ /* 0x000ea400080010ff */
[----:B--2---:R-:W-:Y:S05]  /*b850*/  @!P0 BRA `(.L_x_143) ;  /* 0xfffffffc00f08947 */ /* 0x004fea000383ffff */
[----:B------:R-:W-:Y:S05]  /*b860*/  BRA `(.L_x_144) ;  /* 0xffffff6c00507947 */ /* 0x000fea000383ffff */
.L_x_39:
[----:B----4-:R-:W-:-:S07]  /*b870*/  MOV R0, UR5 ;  /* 0x0000000500007c02 */ /* 0x010fce0008000f00 */
.L_x_145:
[----:B-1----:R1:W2:Y:S02]  /*b880*/  SYNCS.PHASECHK.TRANS64.TRYWAIT P0, [R0+URZ], R3 ;  /* 0x00000003000075a7 */ /* 0x0022a400080011ff */
[----:B--2---:R-:W-:Y:S05]  /*b890*/  @!P0 NANOSLEEP.SYNCS 0x989680 ;  /* 0x009896800000895d */ /* 0x004fea0003900000 */
[----:B------:R-:W2:Y:S02]  /*b8a0*/  @!P0 SYNCS.PHASECHK.TRANS64 P0, [R0+URZ], R3 ;  /* 0x00000003000085a7 */ /* 0x000ea400080010ff */
[----:B--2---:R-:W-:Y:S05]  /*b8b0*/  @!P0 BRA `(.L_x_145) ;  /* 0xfffffffc00f08947 */ /* 0x004fea000383ffff */
[----:B------:R-:W-:Y:S05]  /*b8c0*/  BRA `(.L_x_146) ;  /* 0xffffff6c005c7947 */ /* 0x000fea000383ffff */
.L_x_40:
[----:B----4-:R-:W-:-:S07]  /*b8d0*/  MOV R0, UR5 ;  /* 0x0000000500007c02 */ /* 0x010fce0008000f00 */
.L_x_147:
[----:B-1----:R1:W2:Y:S02]  /*b8e0*/  SYNCS.PHASECHK.TRANS64.TRYWAIT P0, [R0+URZ], R3 ;  /* 0x00000003000075a7 */ /* 0x0022a400080011ff */
[----:B--2---:R-:W-:Y:S05]  /*b8f0*/  @!P0 NANOSLEEP.SYNCS 0x989680 ;  /* 0x009896800000895d */ /* 0x004fea0003900000 */
[----:B------:R-:W2:Y:S02]  /*b900*/  @!P0 SYNCS.PHASECHK.TRANS64 P0, [R0+URZ], R3 ;  /* 0x00000003000085a7 */ /* 0x000ea400080010ff */
[----:B--2---:R-:W-:Y:S05]  /*b910*/  @!P0 BRA `(.L_x_147) ;  /* 0xfffffffc00f08947 */ /* 0x004fea000383ffff */
[----:B------:R-:W-:Y:S05]  /*b920*/  BRA `(.L_x_148) ;  /* 0xffffff6c00687947 */ /* 0x000fea000383ffff */
.L_x_41:
[----:B----4-:R-:W-:-:S07]  /*b930*/  MOV R0, UR5 ;  /* 0x0000000500007c02 */ /* 0x010fce0008000f00 */
.L_x_149:
[----:B-1----:R1:W2:Y:S02]  /*b940*/  SYNCS.PHASECHK.TRANS64.TRYWAIT P0, [R0+URZ], R3 ;  /* 0x00000003000075a7 */ /* 0x0022a400080011ff */
[----:B--2---:R-:W-:Y:S05]  /*b950*/  @!P0 NANOSLEEP.SYNCS 0x989680 ;  /* 0x009896800000895d */ /* 0x004fea0003900000 */
[----:B------:R-:W2:Y:S02]  /*b960*/  @!P0 SYNCS.PHASECHK.TRANS64 P0, [R0+URZ], R3 ;  /* 0x00000003000085a7 */ /* 0x000ea400080010ff */
[----:B--2---:R-:W-:Y:S05]  /*b970*/  @!P0 BRA `(.L_x_149) ;  /* 0xfffffffc00f08947 */ /* 0x004fea000383ffff */
[----:B------:R-:W-:Y:S05]  /*b980*/  BRA `(.L_x_150) ;  /* 0xffffff6c00747947 */ /* 0x000fea000383ffff */
.L_x_42:
[----:B----4-:R-:W-:-:S07]  /*b990*/  MOV R0, UR5 ;  /* 0x0000000500007c02 */ /* 0x010fce0008000f00 */
.L_x_151:
[----:B-1----:R1:W2:Y:S02]  /*b9a0*/  SYNCS.PHASECHK.TRANS64.TRYWAIT P0, [R0+URZ], R3 ;  /* 0x00000003000075a7 */ /* 0x0022a400080011ff */
[----:B--2---:R-:W-:Y:S05]  /*b9b0*/  @!P0 NANOSLEEP.SYNCS 0x989680 ;  /* 0x009896800000895d */ /* 0x004fea0003900000 */
[----:B------:R-:W2:Y:S02]  /*b9c0*/  @!P0 SYNCS.PHASECHK.TRANS64 P0, [R0+URZ], R3 ;  /* 0x00000003000085a7 */ /* 0x000ea400080010ff */
[----:B--2---:R-:W-:Y:S05]  /*b9d0*/  @!P0 BRA `(.L_x_151) ;  /* 0xfffffffc00f08947 */ /* 0x004fea000383ffff */
[----:B------:R-:W-:Y:S05]  /*b9e0*/  BRA `(.L_x_152) ;  /* 0xffffff6c00807947 */ /* 0x000fea000383ffff */
.L_x_43:
[----:B----4-:R-:W-:-:S07]  /*b9f0*/  MOV R0, UR5 ;  /* 0x0000000500007c02 */ /* 0x010fce0008000f00 */
.L_x_153:
[----:B-1----:R1:W2:Y:S02]  /*ba00*/  SYNCS.PHASECHK.TRANS64.TRYWAIT P0, [R0+URZ], R3 ;  /* 0x00000003000075a7 */ /* 0x0022a400080011ff */
[----:B--2---:R-:W-:Y:S05]  /*ba10*/  @!P0 NANOSLEEP.SYNCS 0x989680 ;  /* 0x009896800000895d */ /* 0x004fea0003900000 */
[----:B------:R-:W2:Y:S02]  /*ba20*/  @!P0 SYNCS.PHASECHK.TRANS64 P0, [R0+URZ], R3 ;  /* 0x00000003000085a7 */ /* 0x000ea400080010ff */
[----:B--2---:R-:W-:Y:S05]  /*ba30*/  @!P0 BRA `(.L_x_153) ;  /* 0xfffffffc00f08947 */ /* 0x004fea000383ffff */
[----:B------:R-:W-:Y:S05]  /*ba40*/  BRA `(.L_x_154) ;  /* 0xffffff6c008c7947 */ /* 0x000fea000383ffff */
.L_x_44:
[----:B----4-:R-:W-:-:S07]  /*ba50*/  MOV R0, UR5 ;  /* 0x0000000500007c02 */ /* 0x010fce0008000f00 */
.L_x_155:
[----:B-1----:R1:W2:Y:S02]  /*ba60*/  SYNCS.PHASECHK.TRANS64.TRYWAIT P0, [R0+URZ], R3 ;  /* 0x00000003000075a7 */ /* 0x0022a400080011ff */
[----:B--2---:R-:W-:Y:S05]  /*ba70*/  @!P0 NANOSLEEP.SYNCS 0x989680 ;  /* 0x009896800000895d */ /* 0x004fea0003900000 */
[----:B------:R-:W2:Y:S02]  /*ba80*/  @!P0 SYNCS.PHASECHK.TRANS64 P0, [R0+URZ], R3 ;  /* 0x00000003000085a7 */ /* 0x000ea400080010ff */
[----:B--2---:R-:W-:Y:S05]  /*ba90*/  @!P0 BRA `(.L_x_155) ;  /* 0xfffffffc00f08947 */ /* 0x004fea000383ffff */
[----:B------:R-:W-:Y:S05]  /*baa0*/  BRA `(.L_x_156) ;  /* 0xffffff6c00987947 */ /* 0x000fea000383ffff */
.L_x_45:
[----:B----4-:R-:W-:-:S07]  /*bab0*/  MOV R0, UR5 ;  /* 0x0000000500007c02 */ /* 0x010fce0008000f00 */
.L_x_157:
[----:B-1----:R1:W2:Y:S02]  /*bac0*/  SYNCS.PHASECHK.TRANS64.TRYWAIT P0, [R0+URZ], R3 ;  /* 0x00000003000075a7 */ /* 0x0022a400080011ff */
[----:B--2---:R-:W-:Y:S05]  /*bad0*/  @!P0 NANOSLEEP.SYNCS 0x989680 ;  /* 0x009896800000895d */ /* 0x004fea0003900000 */
[----:B------:R-:W2:Y:S02]  /*bae0*/  @!P0 SYNCS.PHASECHK.TRANS64 P0, [R0+URZ], R3 ;  /* 0x00000003000085a7 */ /* 0x000ea400080010ff */
[----:B--2---:R-:W-:Y:S05]  /*baf0*/  @!P0 BRA `(.L_x_157) ;  /* 0xfffffffc00f08947 */ /* 0x004fea000383ffff */
[----:B------:R-:W-:Y:S05]  /*bb00*/  BRA `(.L_x_158) ;  /* 0xffffff6c00a47947 */ /* 0x000fea000383ffff */
.L_x_46:
[----:B----4-:R-:W-:-:S07]  /*bb10*/  MOV R0, UR5 ;  /* 0x0000000500007c02 */ /* 0x010fce0008000f00 */
.L_x_159:
[----:B-1----:R1:W2:Y:S02]  /*bb20*/  SYNCS.PHASECHK.TRANS64.TRYWAIT P0, [R0+URZ], R3 ;  /* 0x00000003000075a7 */ /* 0x0022a400080011ff */
[----:B--2---:R-:W-:Y:S05]  /*bb30*/  @!P0 NANOSLEEP.SYNCS 0x989680 ;  /* 0x009896800000895d */ /* 0x004fea0003900000 */
[----:B------:R-:W2:Y:S02]  /*bb40*/  @!P0 SYNCS.PHASECHK.TRANS64 P0, [R0+URZ], R3 ;  /* 0x00000003000085a7 */ /* 0x000ea400080010ff */
[----:B--2---:R-:W-:Y:S05]  /*bb50*/  @!P0 BRA `(.L_x_159) ;  /* 0xfffffffc00f08947 */ /* 0x004fea000383ffff */
[----:B------:R-:W-:Y:S05]  /*bb60*/  BRA `(.L_x_160) ;  /* 0xffffff6c00b07947 */ /* 0x000fea000383ffff */
.L_x_47:
[----:B----4-:R-:W-:-:S07]  /*bb70*/  MOV R0, UR5 ;  /* 0x0000000500007c02 */ /* 0x010fce0008000f00 */
.L_x_161:
[----:B-1----:R1:W2:Y:S02]  /*bb80*/  SYNCS.PHASECHK.TRANS64.TRYWAIT P0, [R0+URZ], R3 ;  /* 0x00000003000075a7 */ /* 0x0022a400080011ff */
[----:B--2---:R-:W-:Y:S05]  /*bb90*/  @!P0 NANOSLEEP.SYNCS 0x989680 ;  /* 0x009896800000895d */ /* 0x004fea0003900000 */
[----:B------:R-:W2:Y:S02]  /*bba0*/  @!P0 SYNCS.PHASECHK.TRANS64 P0, [R0+URZ], R3 ;  /* 0x00000003000085a7 */ /* 0x000ea400080010ff */
[----:B--2---:R-:W-:Y:S05]  /*bbb0*/  @!P0 BRA `(.L_x_161) ;  /* 0xfffffffc00f08947 */ /* 0x004fea000383ffff */
[----:B------:R-:W-:Y:S05]  /*bbc0*/  BRA `(.L_x_162) ;  /* 0xffffff6c00bc7947 */ /* 0x000fea000383ffff */
.L_x_48:
[----:B----4-:R-:W-:-:S07]  /*bbd0*/  MOV R0, UR5 ;  /* 0x0000000500007c02 */ /* 0x010fce0008000f00 */
.L_x_163:
[----:B-1----:R1:W2:Y:S02]  /*bbe0*/  SYNCS.PHASECHK.TRANS64.TRYWAIT P0, [R0+URZ], R3 ;  /* 0x00000003000075a7 */ /* 0x0022a400080011ff */
[----:B--2---:R-:W-:Y:S05]  /*bbf0*/  @!P0 NANOSLEEP.SYNCS 0x989680 ;  /* 0x009896800000895d */ /* 0x004fea0003900000 */
[----:B------:R-:W2:Y:S02]  /*bc00*/  @!P0 SYNCS.PHASECHK.TRANS64 P0, [R0+URZ], R3 ;  /* 0x00000003000085a7 */ /* 0x000ea400080010ff */
[----:B--2---:R-:W-:Y:S05]  /*bc10*/  @!P0 BRA `(.L_x_163) ;  /* 0xfffffffc00f08947 */ /* 0x004fea000383ffff */
[----:B------:R-:W-:Y:S05]  /*bc20*/  BRA `(.L_x_164) ;  /* 0xffffff6c00c87947 */ /* 0x000fea000383ffff */
.L_x_49:
[----:B----4-:R-:W-:-:S07]  /*bc30*/  MOV R0, UR5 ;  /* 0x0000000500007c02 */ /* 0x010fce0008000f00 */
.L_x_165:
[----:B-1----:R1:W2:Y:S02]  /*bc40*/  SYNCS.PHASECHK.TRANS64.TRYWAIT P0, [R0+URZ], R3 ;  /* 0x00000003000075a7 */ /* 0x0022a400080011ff */
[----:B--2---:R-:W-:Y:S05]  /*bc50*/  @!P0 NANOSLEEP.SYNCS 0x989680 ;  /* 0x009896800000895d */ /* 0x004fea0003900000 */
[----:B------:R-:W2:Y:S02]  /*bc60*/  @!P0 SYNCS.PHASECHK.TRANS64 P0, [R0+URZ], R3 ;  /* 0x00000003000085a7 */ /* 0x000ea400080010ff */
[----:B--2---:R-:W-:Y:S05]  /*bc70*/  @!P0 BRA `(.L_x_165) ;  /* 0xfffffffc00f08947 */ /* 0x004fea000383ffff */
[----:B------:R-:W-:Y:S05]  /*bc80*/  BRA `(.L_x_166) ;  /* 0xffffff6c00d47947 */ /* 0x000fea000383ffff */
.L_x_52:
[----:B-1----:R1:W2:Y:S02]  /*bc90*/  SYNCS.PHASECHK.TRANS64.TRYWAIT P0, [R0+URZ+0x170], R5 ;  /* 0x00017005000075a7 */ /* 0x0022a400080011ff */
[----:B--2---:R-:W-:Y:S05]  /*bca0*/  @!P0 NANOSLEEP.SYNCS 0x989680 ;  /* 0x009896800000895d */ /* 0x004fea0003900000 */
[----:B------:R-:W2:Y:S02]  /*bcb0*/  @!P0 SYNCS.PHASECHK.TRANS64 P0, [R0+URZ+0x170], R5 ;  /* 0x00017005000085a7 */ /* 0x000ea400080010ff */
[----:B--2---:R-:W-:Y:S05]  /*bcc0*/  @!P0 BRA `(.L_x_52) ;  /* 0xfffffffc00f08947 */ /* 0x004fea000383ffff */
[----:B------:R-:W-:Y:S05]  /*bcd0*/  BRA `(.L_x_167) ;  /* 0xffffff7000307947 */ /* 0x000fea000383ffff */
.L_x_53:
[----:B------:R-:W-:-:S07]  /*bce0*/  MOV R0, UR5 ;  /* 0x0000000500007c02 */ /* 0x000fce0008000f00 */
.L_x_168:
[----:B-1----:R1:W2:Y:S02]  /*bcf0*/  SYNCS.PHASECHK.TRANS64.TRYWAIT P0, [R0+URZ+0x140], R5 ;  /* 0x00014005000075a7 */ /* 0x0022a400080011ff */
[----:B--2---:R-:W-:Y:S05]  /*bd00*/  @!P0 NANOSLEEP.SYNCS 0x989680 ;  /* 0x009896800000895d */ /* 0x004fea0003900000 */
[----:B------:R-:W2:Y:S02]  /*bd10*/  @!P0 SYNCS.PHASECHK.TRANS64 P0, [R0+URZ+0x140], R5 ;  /* 0x00014005000085a7 */ /* 0x000ea400080010ff */
[----:B--2---:R-:W-:Y:S05]  /*bd20*/  @!P0 BRA `(.L_x_168) ;  /* 0xfffffffc00f08947 */ /* 0x004fea000383ffff */
[----:B------:R-:W-:Y:S05]  /*bd30*/  BRA `(.L_x_169) ;  /* 0xffffff7000407947 */ /* 0x000fea000383ffff */
.L_x_54:
[----:B-1----:R1:W2:Y:S02]  /*bd40*/  SYNCS.PHASECHK.TRANS64.TRYWAIT P1, [R0+URZ+0x130], R5 ;  /* 0x00013005000075a7 */ /* 0x0022a400080211ff */
[----:B--2---:R-:W-:Y:S05]  /*bd50*/  @!P1 NANOSLEEP.SYNCS 0x989680 ;  /* 0x009896800000995d */ /* 0x004fea0003900000 */
[----:B------:R-:W2:Y:S02]  /*bd60*/  @!P1 SYNCS.PHASECHK.TRANS64 P1, [R0+URZ+0x130], R5 ;  /* 0x00013005000095a7 */ /* 0x000ea400080210ff */
[----:B--2---:R-:W-:Y:S05]  /*bd70*/  @!P1 BRA `(.L_x_54) ;  /* 0xfffffffc00f09947 */ /* 0x004fea000383ffff */
[----:B------:R-:W-:Y:S05]  /*bd80*/  BRA `(.L_x_170) ;  /* 0xffffff7000707947 */ /* 0x000fea000383ffff */
.L_x_57:
[----:B------:R-:W-:-:S07]  /*bd90*/  MOV R0, UR5 ;  /* 0x0000000500007c02 */ /* 0x000fce0008000f00 */
.L_x_171:
[----:B-1----:R1:W2:Y:S02]  /*bda0*/  SYNCS.PHASECHK.TRANS64.TRYWAIT P0, [R0+URZ+0x140], R3 ;  /* 0x00014003000075a7 */ /* 0x0022a400080011ff */
[----:B--2---:R-:W-:Y:S05]  /*bdb0*/  @!P0 NANOSLEEP.SYNCS 0x989680 ;  /* 0x009896800000895d */ /* 0x004fea0003900000 */
[----:B------:R-:W2:Y:S02]  /*bdc0*/  @!P0 SYNCS.PHASECHK.TRANS64 P0, [R0+URZ+0x140], R3 ;  /* 0x00014003000085a7 */ /* 0x000ea400080010ff */
[----:B--2---:R-:W-:Y:S05]  /*bdd0*/  @!P0 BRA `(.L_x_171) ;  /* 0xfffffffc00f08947 */ /* 0x004fea000383ffff */
[----:B------:R-:W-:Y:S05]  /*bde0*/  BRA `(.L_x_56) ;  /* 0xffffff7000c47947 */ /* 0x000fea000383ffff */
.L_x_64:
[----:B-1----:R1:W2:Y:S02]  /*bdf0*/  SYNCS.PHASECHK.TRANS64.TRYWAIT P1, [R0+URZ+0x130], R5 ;  /* 0x00013005000075a7 */ /* 0x0022a400080211ff */
[----:B--2---:R-:W-:Y:S05]  /*be00*/  @!P1 NANOSLEEP.SYNCS 0x989680 ;  /* 0x009896800000995d */ /* 0x004fea0003900000 */
[----:B------:R-:W2:Y:S02]  /*be10*/  @!P1 SYNCS.PHASECHK.TRANS64 P1, [R0+URZ+0x130], R5 ;  /* 0x00013005000095a7 */ /* 0x000ea400080210ff */
[----:B--2---:R-:W-:Y:S05]  /*be20*/  @!P1 BRA `(.L_x_64) ;  /* 0xfffffffc00f09947 */ /* 0x004fea000383ffff */
[----:B------:R-:W-:Y:S05]  /*be30*/  BRA `(.L_x_172) ;  /* 0xffffff7800187947 */ /* 0x000fea000383ffff */
.L_x_65:
[----:B------:R-:W-:-:S07]  /*be40*/  MOV R3, UR9 ;  /* 0x0000000900037c02 */ /* 0x000fce0008000f00 */
.L_x_173:
[----:B-1----:R1:W2:Y:S02]  /*be50*/  SYNCS.PHASECHK.TRANS64.TRYWAIT P0, [R3+URZ+0x160], R0 ;  /* 0x00016000030075a7 */ /* 0x0022a400080011ff */
[----:B--2---:R-:W-:Y:S05]  /*be60*/  @!P0 NANOSLEEP.SYNCS 0x989680 ;  /* 0x009896800000895d */ /* 0x004fea0003900000 */
[----:B------:R-:W2:Y:S02]  /*be70*/  @!P0 SYNCS.PHASECHK.TRANS64 P0, [R3+URZ+0x160], R0 ;  /* 0x00016000030085a7 */ /* 0x000ea400080010ff */
[----:B--2---:R-:W-:Y:S05]  /*be80*/  @!P0 BRA `(.L_x_173) ;  /* 0xfffffffc00f08947 */ /* 0x004fea000383ffff */
[----:B------:R-:W-:Y:S05]  /*be90*/  BRA `(.L_x_174) ;  /* 0xffffff78004c7947 */ /* 0x000fea000383ffff */
.L_x_68:
[----:B------:R-:W-:Y:S07]  /*bea0*/  MOV R0, UR7 ;  /* 0x0000000700007c02 */ /* 0x000fee0008000f00 */
.L_x_175:
[----:B-1----:R1:W2:Y:S02]  /*beb0*/  SYNCS.PHASECHK.TRANS64.TRYWAIT P0, [R0+URZ], R3 ;  /* 0x00000003000075a7 */ /* 0x0022a400080011ff */
[----:B--2---:R-:W-:Y:S05]  /*bec0*/  @!P0 NANOSLEEP.SYNCS 0x989680 ;  /* 0x009896800000895d */ /* 0x004fea0003900000 */
[----:B------:R-:W2:Y:S02]  /*bed0*/  @!P0 SYNCS.PHASECHK.TRANS64 P0, [R0+URZ], R3 ;  /* 0x00000003000085a7 */ /* 0x000ea400080010ff */
[----:B--2---:R-:W-:Y:S05]  /*bee0*/  @!P0 BRA `(.L_x_175) ;  /* 0xfffffffc00f08947 */ /* 0x004fea000383ffff */
[----:B------:R-:W-:Y:S05]  /*bef0*/  BRA `(.L_x_67) ;  /* 0xffffff78006c7947 */ /* 0x000fea000383ffff */
.L_x_71:
[----:B------:R-:W-:-:S07]  /*bf00*/  MOV R0, UR5 ;  /* 0x0000000500007c02 */ /* 0x000fce0008000f00 */
.L_x_176:
[----:B--2---:R2:W3:Y:S02]  /*bf10*/  SYNCS.PHASECHK.TRANS64.TRYWAIT P0, [R0+URZ], R3 ;  /* 0x00000003000075a7 */ /* 0x0044e400080011ff */
[----:B---3--:R-:W-:Y:S05]  /*bf20*/  @!P0 NANOSLEEP.SYNCS 0x989680 ;  /* 0x009896800000895d */ /* 0x008fea0003900000 */
[----:B------:R-:W3:Y:S02]  /*bf30*/  @!P0 SYNCS.PHASECHK.TRANS64 P0, [R0+URZ], R3 ;  /* 0x00000003000085a7 */ /* 0x000ee400080010ff */
[----:B---3--:R-:W-:Y:S05]  /*bf40*/  @!P0 BRA `(.L_x_176) ;  /* 0xfffffffc00f08947 */ /* 0x008fea000383ffff */
[----:B------:R-:W-:Y:S05]  /*bf50*/  BRA `(.L_x_177) ;  /* 0xffffff7c00107947 */ /* 0x000fea000383ffff */
.L_x_72:
[----:B------:R-:W-:-:S07]  /*bf60*/  MOV R0, UR7 ;  /* 0x0000000700007c02 */ /* 0x000fce0008000f00 */
.L_x_178:
[----:B--2---:R2:W3:Y:S02]  /*bf70*/  SYNCS.PHASECHK.TRANS64.TRYWAIT P0, [R0+URZ], R3 ;  /* 0x00000003000075a7 */ /* 0x0044e400080011ff */
[----:B---3--:R-:W-:Y:S05]  /*bf80*/  @!P0 NANOSLEEP.SYNCS 0x989680 ;  /* 0x009896800000895d */ /* 0x008fea0003900000 */
[----:B------:R-:W3:Y:S02]  /*bf90*/  @!P0 SYNCS.PHASECHK.TRANS64 P0, [R0+URZ], R3 ;  /* 0x00000003000085a7 */ /* 0x000ee400080010ff */
[----:B---3--:R-:W-:Y:S05]  /*bfa0*/  @!P0 BRA `(.L_x_178) ;  /* 0xfffffffc00f08947 */ /* 0x008fea000383ffff */
[----:B------:R-:W-:Y:S05]  /*bfb0*/  BRA `(.L_x_179) ;  /* 0xffffff7c001c7947 */ /* 0x000fea000383ffff */
.L_x_77:
[----:B--2---:R2:W3:Y:S02]  /*bfc0*/  SYNCS.PHASECHK.TRANS64.TRYWAIT P0, [R0+URZ+0x130], R3 ;  /* 0x00013003000075a7 */ /* 0x0044e400080011ff */
[----:B---3--:R-:W-:Y:S05]  /*bfd0*/  @!P0 NANOSLEEP.SYNCS 0x989680 ;  /* 0x009896800000895d */ /* 0x008fea0003900000 */
[----:B------:R-:W3:Y:S02]  /*bfe0*/  @!P0 SYNCS.PHASECHK.TRANS64 P0, [R0+URZ+0x130], R3 ;  /* 0x00013003000085a7 */ /* 0x000ee400080010ff */
[----:B---3--:R-:W-:Y:S05]  /*bff0*/  @!P0 BRA `(.L_x_77) ;  /* 0xfffffffc00f08947 */ /* 0x008fea000383ffff */
[----:B------:R-:W-:Y:S05]  /*c000*/  BRA `(.L_x_180) ;  /* 0xffffff8000287947 */ /* 0x000fea000383ffff */
.L_x_80:
[----:B------:R-:W-:Y:S07]  /*c010*/  MOV R0, UR7 ;  /* 0x0000000700007c02 */ /* 0x000fee0008000f00 */
.L_x_181:
[----:B--2---:R2:W3:Y:S02]  /*c020*/  SYNCS.PHASECHK.TRANS64.TRYWAIT P0, [R0+URZ+0x128], R3 ;  /* 0x00012803000075a7 */ /* 0x0044e400080011ff */
[----:B---3--:R-:W-:Y:S05]  /*c030*/  @!P0 NANOSLEEP.SYNCS 0x989680 ;  /* 0x009896800000895d */ /* 0x008fea0003900000 */
[----:B------:R-:W3:Y:S02]  /*c040*/  @!P0 SYNCS.PHASECHK.TRANS64 P0, [R0+URZ+0x128], R3 ;  /* 0x00012803000085a7 */ /* 0x000ee400080010ff */
[----:B---3--:R-:W-:Y:S05]  /*c050*/  @!P0 BRA `(.L_x_181) ;  /* 0xfffffffc00f08947 */ /* 0x008fea000383ffff */
[----:B------:R-:W-:Y:S05]  /*c060*/  BRA `(.L_x_79) ;  /* 0xffffff8400087947 */ /* 0x000fea000383ffff */
.L_x_83:
[----:B------:R-:W-:Y:S07]  /*c070*/  MOV R3, UR7 ;  /* 0x0000000700037c02 */ /* 0x000fee0008000f00 */
.L_x_182:
[----:B-1----:R1:W2:Y:S02]  /*c080*/  SYNCS.PHASECHK.TRANS64.TRYWAIT P0, [R3+URZ+0x100], R12 ;  /* 0x0001000c030075a7 */ /* 0x0022a400080011ff */
[----:B--2---:R-:W-:Y:S05]  /*c090*/  @!P0 NANOSLEEP.SYNCS 0x989680 ;  /* 0x009896800000895d */ /* 0x004fea0003900000 */
[----:B------:R-:W2:Y:S02]  /*c0a0*/  @!P0 SYNCS.PHASECHK.TRANS64 P0, [R3+URZ+0x100], R12 ;  /* 0x0001000c030085a7 */ /* 0x000ea400080010ff */
[----:B--2---:R-:W-:Y:S05]  /*c0b0*/  @!P0 BRA `(.L_x_182) ;  /* 0xfffffffc00f08947 */ /* 0x004fea000383ffff */
[----:B------:R-:W-:Y:S05]  /*c0c0*/  BRA `(.L_x_183) ;  /* 0xffffff8400807947 */ /* 0x000fea000383ffff */
.L_x_84:
[----:B-1----:R-:W-:Y:S07]  /*c0d0*/  MOV R3, UR7 ;  /* 0x0000000700037c02 */ /* 0x002fee0008000f00 */
.L_x_184:
[----:B-1----:R1:W2:Y:S02]  /*c0e0*/  SYNCS.PHASECHK.TRANS64.TRYWAIT P0, [R3+URZ+0x108], R12 ;  /* 0x0001080c030075a7 */ /* 0x0022a400080011ff */
[----:B--2---:R-:W-:Y:S05]  /*c0f0*/  @!P0 NANOSLEEP.SYNCS 0x989680 ;  /* 0x009896800000895d */ /* 0x004fea0003900000 */
[----:B------:R-:W2:Y:S02]  /*c100*/  @!P0 SYNCS.PHASECHK.TRANS64 P0, [R3+URZ+0x108], R12 ;  /* 0x0001080c030085a7 */ /* 0x000ea400080010ff */
[----:B--2---:R-:W-:Y:S05]  /*c110*/  @!P0 BRA `(.L_x_184) ;  /* 0xfffffffc00f08947 */ /* 0x004fea000383ffff */
[----:B------:R-:W-:Y:S05]  /*c120*/  BRA `(.L_x_185) ;  /* 0xffffff8400bc7947 */ /* 0x000fea000383ffff */
.L_x_85:
[----:B-1----:R-:W-:Y:S07]  /*c130*/  MOV R3, UR7 ;  /* 0x0000000700037c02 */ /* 0x002fee0008000f00 */
.L_x_186:
[----:B-1----:R1:W2:Y:S02]  /*c140*/  SYNCS.PHASECHK.TRANS64.TRYWAIT P0, [R3+URZ+0x110], R12 ;  /* 0x0001100c030075a7 */ /* 0x0022a400080011ff */
[----:B--2---:R-:W-:Y:S05]  /*c150*/  @!P0 NANOSLEEP.SYNCS 0x989680 ;  /* 0x009896800000895d */ /* 0x004fea0003900000 */
[----:B------:R-:W2:Y:S02]  /*c160*/  @!P0 SYNCS.PHASECHK.TRANS64 P0, [R3+URZ+0x110], R12 ;  /* 0x0001100c030085a7 */ /* 0x000ea400080010ff */
[----:B--2---:R-:W-:Y:S05]  /*c170*/  @!P0 BRA `(.L_x_186) ;  /* 0xfffffffc00f08947 */ /* 0x004fea000383ffff */
[----:B------:R-:W-:Y:S05]  /*c180*/  BRA `(.L_x_187) ;  /* 0xffffff8800047947 */ /* 0x000fea000383ffff */
.L_x_86:
[----:B------:R-:W-:Y:S07]  /*c190*/  MOV R3, UR7 ;  /* 0x0000000700037c02 */ /* 0x000fee0008000f00 */
.L_x_188:
[----:B-1----:R1:W2:Y:S02]  /*c1a0*/  SYNCS.PHASECHK.TRANS64.TRYWAIT P0, [R3+URZ+0x118], R12 ;  /* 0x0001180c030075a7 */ /* 0x0022a400080011ff */
[----:B--2---:R-:W-:Y:S05]  /*c1b0*/  @!P0 NANOSLEEP.SYNCS 0x989680 ;  /* 0x009896800000895d */ /* 0x004fea0003900000 */
[----:B------:R-:W2:Y:S02]  /*c1c0*/  @!P0 SYNCS.PHASECHK.TRANS64 P0, [R3+URZ+0x118], R12 ;  /* 0x0001180c030085a7 */ /* 0x000ea400080010ff */
[----:B--2---:R-:W-:Y:S05]  /*c1d0*/  @!P0 BRA `(.L_x_188) ;  /* 0xfffffffc00f08947 */ /* 0x004fea000383ffff */
[----:B------:R-:W-:Y:S05]  /*c1e0*/  BRA `(.L_x_189) ;  /* 0xffffff88008c7947 */ /* 0x000fea000383ffff */
.L_x_88:
[----:B------:R-:W-:-:S07]  /*c1f0*/  MOV R0, UR7 ;  /* 0x0000000700007c02 */ /* 0x000fce0008000f00 */
.L_x_190:
[----:B-1----:R1:W3:Y:S02]  /*c200*/  SYNCS.PHASECHK.TRANS64.TRYWAIT P0, [R0+URZ+0x100], R3 ;  /* 0x00010003000075a7 */ /* 0x0022e400080011ff */
[----:B---3--:R-:W-:Y:S05]  /*c210*/  @!P0 NANOSLEEP.SYNCS 0x989680 ;  /* 0x009896800000895d */ /* 0x008fea0003900000 */
[----:B------:R-:W3:Y:S02]  /*c220*/  @!P0 SYNCS.PHASECHK.TRANS64 P0, [R0+URZ+0x100], R3 ;  /* 0x00010003000085a7 */ /* 0x000ee400080010ff */
[----:B---3--:R-:W-:Y:S05]  /*c230*/  @!P0 BRA `(.L_x_190) ;  /* 0xfffffffc00f08947 */ /* 0x008fea000383ffff */
[----:B------:R-:W-:Y:S05]  /*c240*/  BRA `(.L_x_191) ;  /* 0xffffff8800fc7947 */ /* 0x000fea000383ffff */
.L_x_89:
[----:B-1----:R-:W-:-:S07]  /*c250*/  MOV R0, UR7 ;  /* 0x0000000700007c02 */ /* 0x002fce0008000f00 */
.L_x_192:
[----:B-1----:R1:W3:Y:S02]  /*c260*/  SYNCS.PHASECHK.TRANS64.TRYWAIT P0, [R0+URZ+0x108], R3 ;  /* 0x00010803000075a7 */ /* 0x0022e400080011ff */
[----:B---3--:R-:W-:Y:S05]  /*c270*/  @!P0 NANOSLEEP.SYNCS 0x989680 ;  /* 0x009896800000895d */ /* 0x008fea0003900000 */
[----:B------:R-:W3:Y:S02]  /*c280*/  @!P0 SYNCS.PHASECHK.TRANS64 P0, [R0+URZ+0x108], R3 ;  /* 0x00010803000085a7 */ /* 0x000ee400080010ff */
[----:B---3--:R-:W-:Y:S05]  /*c290*/  @!P0 BRA `(.L_x_192) ;  /* 0xfffffffc00f08947 */ /* 0x008fea000383ffff */
[----:B------:R-:W-:Y:S05]  /*c2a0*/  BRA `(.L_x_193) ;  /* 0xffffff8800ec7947 */ /* 0x000fea000383ffff */
.L_x_90:
[----:B-1----:R-:W-:-:S07]  /*c2b0*/  MOV R0, UR7 ;  /* 0x0000000700007c02 */ /* 0x002fce0008000f00 */
.L_x_194:
[----:B-1----:R1:W3:Y:S02]  /*c2c0*/  SYNCS.PHASECHK.TRANS64.TRYWAIT P0, [R0+URZ+0x110], R3 ;  /* 0x00011003000075a7 */ /* 0x0022e400080011ff */
[----:B---3--:R-:W-:Y:S05]  /*c2d0*/  @!P0 NANOSLEEP.SYNCS 0x989680 ;  /* 0x009896800000895d */ /* 0x008fea0003900000 */
[----:B------:R-:W3:Y:S02]  /*c2e0*/  @!P0 SYNCS.PHASECHK.TRANS64 P0, [R0+URZ+0x110], R3 ;  /* 0x00011003000085a7 */ /* 0x000ee400080010ff */
[----:B---3--:R-:W-:Y:S05]  /*c2f0*/  @!P0 BRA `(.L_x_194) ;  /* 0xfffffffc00f08947 */ /* 0x008fea000383ffff */
[----:B------:R-:W-:Y:S05]  /*c300*/  BRA `(.L_x_195) ;  /* 0xffffff8800dc7947 */ /* 0x000fea000383ffff */
.L_x_92:
[----:B--2---:R2:W4:Y:S02]  /*c310*/  SYNCS.PHASECHK.TRANS64.TRYWAIT P0, [R0+URZ+0x130], R3 ;  /* 0x00013003000075a7 */ /* 0x00452400080011ff */
[----:B----4-:R-:W-:Y:S05]  /*c320*/  @!P0 NANOSLEEP.SYNCS 0x989680 ;  /* 0x009896800000895d */ /* 0x010fea0003900000 */
[----:B------:R-:W4:Y:S02]  /*c330*/  @!P0 SYNCS.PHASECHK.TRANS64 P0, [R0+URZ+0x130], R3 ;  /* 0x00013003000085a7 */ /* 0x000f2400080010ff */
[----:B----4-:R-:W-:Y:S05]  /*c340*/  @!P0 BRA `(.L_x_92) ;  /* 0xfffffffc00f08947 */ /* 0x010fea000383ffff */
[----:B------:R-:W-:Y:S05]  /*c350*/  BRA `(.L_x_196) ;  /* 0xffffff8c00a47947 */ /* 0x000fea000383ffff */
.L_x_103:
[----:B-1----:R1:W3:Y:S02]  /*c360*/  SYNCS.PHASECHK.TRANS64.TRYWAIT P1, [R3+URZ+0xe0], R0 ;  /* 0x0000e000030075a7 */ /* 0x0022e400080211ff */
[----:B---3--:R-:W-:Y:S05]  /*c370*/  @!P1 NANOSLEEP.SYNCS 0x989680 ;  /* 0x009896800000995d */ /* 0x008fea0003900000 */
[----:B------:R-:W3:Y:S02]  /*c380*/  @!P1 SYNCS.PHASECHK.TRANS64 P1, [R3+URZ+0xe0], R0 ;  /* 0x0000e000030095a7 */ /* 0x000ee400080210ff */
[----:B---3--:R-:W-:Y:S05]  /*c390*/  @!P1 BRA `(.L_x_103) ;  /* 0xfffffffc00f09947 */ /* 0x008fea000383ffff */
[----:B------:R-:W-:Y:S05]  /*c3a0*/  BRA `(.L_x_102) ;  /* 0xffffff9800c87947 */ /* 0x000fea000383ffff */
.L_x_105:
[----:B-1----:R1:W4:Y:S02]  /*c3b0*/  SYNCS.PHASECHK.TRANS64.TRYWAIT P0, [R193+URZ+0x150], R2 ;  /* 0x00015002c10075a7 */ /* 0x00232400080011ff */
[----:B----4-:R-:W-:Y:S05]  /*c3c0*/  @!P0 NANOSLEEP.SYNCS 0x989680 ;  /* 0x009896800000895d */ /* 0x010fea0003900000 */
[----:B------:R-:W4:Y:S02]  /*c3d0*/  @!P0 SYNCS.PHASECHK.TRANS64 P0, [R193+URZ+0x150], R2 ;  /* 0x00015002c10085a7 */ /* 0x000f2400080010ff */
[----:B----4-:R-:W-:Y:S05]  /*c3e0*/  @!P0 BRA `(.L_x_105) ;  /* 0xfffffffc00f08947 */ /* 0x010fea000383ffff */
[----:B------:R-:W-:Y:S05]  /*c3f0*/  BRA `(.L_x_104) ;  /* 0xffffff9c00247947 */ /* 0x000fea000383ffff */
.L_x_114:
[----:B--2---:R2:W3:Y:S02]  /*c400*/  SYNCS.PHASECHK.TRANS64.TRYWAIT P0, [R204+URZ+0xe0], R3 ;  /* 0x0000e003cc0075a7 */ /* 0x0044e400080011ff */
[----:B---3--:R-:W-:Y:S05]  /*c410*/  @!P0 NANOSLEEP.SYNCS 0x989680 ;  /* 0x009896800000895d */ /* 0x008fea0003900000 */
[----:B------:R-:W3:Y:S02]  /*c420*/  @!P0 SYNCS.PHASECHK.TRANS64 P0, [R204+URZ+0xe0], R3 ;  /* 0x0000e003cc0085a7 */ /* 0x000ee400080010ff */
[----:B---3--:R-:W-:Y:S05]  /*c430*/  @!P0 BRA `(.L_x_114) ;  /* 0xfffffffc00f08947 */ /* 0x008fea000383ffff */
[----:B------:R-:W-:Y:S05]  /*c440*/  BRA `(.L_x_113) ;  /* 0xffffffb000307947 */ /* 0x000fea000383ffff */
.L_x_123:
[----:B--2---:R2:W3:Y:S02]  /*c450*/  SYNCS.PHASECHK.TRANS64.TRYWAIT P0, [R0+URZ+0xe0], R5 ;  /* 0x0000e005000075a7 */ /* 0x0044e400080011ff */
[----:B---3--:R-:W-:Y:S05]  /*c460*/  @!P0 NANOSLEEP.SYNCS 0x989680 ;  /* 0x009896800000895d */ /* 0x008fea0003900000 */
[----:B------:R-:W3:Y:S02]  /*c470*/  @!P0 SYNCS.PHASECHK.TRANS64 P0, [R0+URZ+0xe0], R5 ;  /* 0x0000e005000085a7 */ /* 0x000ee400080010ff */
[----:B---3--:R-:W-:Y:S05]  /*c480*/  @!P0 BRA `(.L_x_123) ;  /* 0xfffffffc00f08947 */ /* 0x008fea000383ffff */
[----:B------:R-:W-:Y:S05]  /*c490*/  BRA `(.L_x_122) ;  /* 0xffffffc400887947 */ /* 0x000fea000383ffff */
.L_x_132:
[----:B--2---:R2:W3:Y:S02]  /*c4a0*/  SYNCS.PHASECHK.TRANS64.TRYWAIT P0, [R0+URZ+0xe0], R3 ;  /* 0x0000e003000075a7 */ /* 0x0044e400080011ff */
[----:B---3--:R-:W-:Y:S05]  /*c4b0*/  @!P0 NANOSLEEP.SYNCS 0x989680 ;  /* 0x009896800000895d */ /* 0x008fea0003900000 */
[----:B------:R-:W3:Y:S02]  /*c4c0*/  @!P0 SYNCS.PHASECHK.TRANS64 P0, [R0+URZ+0xe0], R3 ;  /* 0x0000e003000085a7 */ /* 0x000ee400080010ff */
[----:B---3--:R-:W-:Y:S05]  /*c4d0*/  @!P0 BRA `(.L_x_132) ;  /* 0xfffffffc00f08947 */ /* 0x008fea000383ffff */
[----:B------:R-:W-:Y:S05]  /*c4e0*/  BRA `(.L_x_131) ;  /* 0xffffffd800ec7947 */ /* 0x000fea000383ffff */
        .weak           $__internal_0_$__cuda_sm10x_tcgen05_guardrail_trap_col_being_dealloced_not_returned_by_alloc
        .type           $__internal_0_$__cuda_sm10x_tcgen05_guardrail_trap_col_being_dealloced_not_returned_by_alloc,@function
        .size           $__internal_0_$__cuda_sm10x_tcgen05_guardrail_trap_col_being_dealloced_not_returned_by_alloc,($__internal_1_$__cuda_sm10x_tcgen05_guardrail_trap_phase_invalid_during_alloc - $__internal_0_$__cuda_sm10x_tcgen05_guardrail_trap_col_being_dealloced_not_returned_by_alloc)
$__internal_0_$__cuda_sm10x_tcgen05_guardrail_trap_col_being_dealloced_not_returned_by_alloc:
[----:B------:R-:W-:Y:S05]  /*c4f0*/  BPT.TRAP 0x1 ;  /* 0x000000040000795c */ /* 0x000fea0000300000 */
[----:B------:R-:W-:-:S04]  /*c500*/  HFMA2 R3, -RZ, RZ, 0, 0 ;  /* 0x00000000ff037431 */ /* 0x000fc800000001ff */
[----:B------:R-:W-:Y:S05]  /*c510*/  RET.REL.NODEC R2 `(_ZN7cutlass13device_kernelINS_4gemm6kernel13GemmUniversalIN4cute5tupleIJiiiiEEENS1_10collective13CollectiveMmaINS1_35MainloopSm100TmaUmmaWarpSpecializedILi14ELi2ELi2ENS5_IJNS4_1CILi1EEESB_SB_EEEEENS5_IJNSA_ILi128EEENSA_ILi256EEENSA_ILi32EEEEEENS_12float_e4m3_tENS5_IJSB_llEEESI_SJ_NS4_8TiledMMAINS4_8MMA_AtomIJNS4_10MMA_TraitsINS4_19SM100_MMA_F8F6F4_SSEJSI_SI_fSE_SF_NS4_17integral_constantINS4_4UMMA5MajorELSQ_1EEESR_NSO_INSP_7ScaleInELSS_0EEEST_EEEEEENS4_6LayoutISC_NS5_IJNSA_ILi0EEESX_SX_EEEEENS5_IJNS4_10UnderscoreES10_S10_EEEEENS4_13SM90_TMA_LOADENS4_14ComposedLayoutINS4_7SwizzleILi3ELi4ELi3EEENS4_18smem_ptr_flag_bitsILi8EEENSW_INS5_IJSE_NSA_ILi8EEEEEENS5_IJSB_SE_EEEEEEEvNS4_8identityES13_S1D_vS1E_EENS_8epilogue10collective18CollectiveEpilogueINS1G_23Sm100TmaWarpSpecializedILi4ELi2ELi64ELb0ELb0EEEJSH_NS5_IJNSW_ISE_SB_EENSW_INSA_ILi64EEESB_EEEEESI_NS5_IJlSB_lEEESI_S1P_NS1G_6fusion15FusionCallbacksIS1K_NS1Q_17LinearCombinationISI_fSI_fLNS_15FloatRoundStyleE2EEESH_S1O_JEEENS4_5SM1004TMEM4LOAD26SM100_TMEM_LOAD_32dp32b64xES13_NS14_INS15_ILi2ELi4ELi3EEES18_NSW_INS5_IJS19_S1M_EEENS5_IJS1M_SB_EEEEEEENS4_39AutoVectorizingCopyWithAssumedAlignmentILi128EEENS4_14SM90_TMA_STOREES24_S26_S26_EEEvvEEEEvNT_6ParamsE) ;  /* 0xffffff3802b87950 */ /* 0x000fea0003c3ffff */
        .weak           $__internal_1_$__cuda_sm10x_tcgen05_guardrail_trap_phase_invalid_during_alloc
        .type           $__internal_1_$__cuda_sm10x_tcgen05_guardrail_trap_phase_invalid_during_alloc,@function
        .size           $__internal_1_$__cuda_sm10x_tcgen05_guardrail_trap_phase_invalid_during_alloc,($__internal_2_$__cuda_sm10x_tcgen05_guardrail_trap_unallocated_columns_being_dealloced - $__internal_1_$__cuda_sm10x_tcgen05_guardrail_trap_phase_invalid_during_alloc)
$__internal_1_$__cuda_sm10x_tcgen05_guardrail_trap_phase_invalid_during_alloc:
[----:B------:R-:W-:Y:S05]  /*c520*/  BPT.TRAP 0x1 ;  /* 0x000000040000795c */ /* 0x000fea0000300000 */
[----:B------:R-:W-:-:S04]  /*c530*/  MOV R3, 0x0 ;  /* 0x0000000000037802 */ /* 0x000fc80000000f00 */
[----:B------:R-:W-:Y:S05]  /*c540*/  RET.REL.NODEC R2 `(_ZN7cutlass13device_kernelINS_4gemm6kernel13GemmUniversalIN4cute5tupleIJiiiiEEENS1_10collective13CollectiveMmaINS1_35MainloopSm100TmaUmmaWarpSpecializedILi14ELi2ELi2ENS5_IJNS4_1CILi1EEESB_SB_EEEEENS5_IJNSA_ILi128EEENSA_ILi256EEENSA_ILi32EEEEEENS_12float_e4m3_tENS5_IJSB_llEEESI_SJ_NS4_8TiledMMAINS4_8MMA_AtomIJNS4_10MMA_TraitsINS4_19SM100_MMA_F8F6F4_SSEJSI_SI_fSE_SF_NS4_17integral_constantINS4_4UMMA5MajorELSQ_1EEESR_NSO_INSP_7ScaleInELSS_0EEEST_EEEEEENS4_6LayoutISC_NS5_IJNSA_ILi0EEESX_SX_EEEEENS5_IJNS4_10UnderscoreES10_S10_EEEEENS4_13SM90_TMA_LOADENS4_14ComposedLayoutINS4_7SwizzleILi3ELi4ELi3EEENS4_18smem_ptr_flag_bitsILi8EEENSW_INS5_IJSE_NSA_ILi8EEEEEENS5_IJSB_SE_EEEEEEEvNS4_8identityES13_S1D_vS1E_EENS_8epilogue10collective18CollectiveEpilogueINS1G_23Sm100TmaWarpSpecializedILi4ELi2ELi64ELb0ELb0EEEJSH_NS5_IJNSW_ISE_SB_EENSW_INSA_ILi64EEESB_EEEEESI_NS5_IJlSB_lEEESI_S1P_NS1G_6fusion15FusionCallbacksIS1K_NS1Q_17LinearCombinationISI_fSI_fLNS_15FloatRoundStyleE2EEESH_S1O_JEEENS4_5SM1004TMEM4LOAD26SM100_TMEM_LOAD_32dp32b64xES13_NS14_INS15_ILi2ELi4ELi3EEES18_NSW_INS5_IJS19_S1M_EEENS5_IJS1M_SB_EEEEEEENS4_39AutoVectorizingCopyWithAssumedAlignmentILi128EEENS4_14SM90_TMA_STOREES24_S26_S26_EEEvvEEEEvNT_6ParamsE) ;  /* 0xffffff3802ac7950 */ /* 0x000fea0003c3ffff */
        .weak           $__internal_2_$__cuda_sm10x_tcgen05_guardrail_trap_unallocated_columns_being_dealloced
        .type           $__internal_2_$__cuda_sm10x_tcgen05_guardrail_trap_unallocated_columns_being_dealloced,@function
        .size           $__internal_2_$__cuda_sm10x_tcgen05_guardrail_trap_unallocated_columns_being_dealloced,(.L_x_198 - $__internal_2_$__cuda_sm10x_tcgen05_guardrail_trap_unallocated_columns_being_dealloced)
$__internal_2_$__cuda_sm10x_tcgen05_guardrail_trap_unallocated_columns_being_dealloced:
[----:B------:R-:W-:Y:S05]  /*c550*/  BPT.TRAP 0x1 ;  /* 0x000000040000795c */ /* 0x000fea0000300000 */
[----:B------:R-:W-:-:S04]  /*c560*/  HFMA2 R3, -RZ, RZ, 0, 0 ;  /* 0x00000000ff037431 */ /* 0x000fc800000001ff */
[----:B------:R-:W-:Y:S05]  /*c570*/  RET.REL.NODEC R2 `(_ZN7cutlass13device_kernelINS_4gemm6kernel13GemmUniversalIN4cute5tupleIJiiiiEEENS1_10collective13CollectiveMmaINS1_35MainloopSm100TmaUmmaWarpSpecializedILi14ELi2ELi2ENS5_IJNS4_1CILi1EEESB_SB_EEEEENS5_IJNSA_ILi128EEENSA_ILi256EEENSA_ILi32EEEEEENS_12float_e4m3_tENS5_IJSB_llEEESI_SJ_NS4_8TiledMMAINS4_8MMA_AtomIJNS4_10MMA_TraitsINS4_19SM100_MMA_F8F6F4_SSEJSI_SI_fSE_SF_NS4_17integral_constantINS4_4UMMA5MajorELSQ_1EEESR_NSO_INSP_7ScaleInELSS_0EEEST_EEEEEENS4_6LayoutISC_NS5_IJNSA_ILi0EEESX_SX_EEEEENS5_IJNS4_10UnderscoreES10_S10_EEEEENS4_13SM90_TMA_LOADENS4_14ComposedLayoutINS4_7SwizzleILi3ELi4ELi3EEENS4_18smem_ptr_flag_bitsILi8EEENSW_INS5_IJSE_NSA_ILi8EEEEEENS5_IJSB_SE_EEEEEEEvNS4_8identityES13_S1D_vS1E_EENS_8epilogue10collective18CollectiveEpilogueINS1G_23Sm100TmaWarpSpecializedILi4ELi2ELi64ELb0ELb0EEEJSH_NS5_IJNSW_ISE_SB_EENSW_INSA_ILi64EEESB_EEEEESI_NS5_IJlSB_lEEESI_S1P_NS1G_6fusion15FusionCallbacksIS1K_NS1Q_17LinearCombinationISI_fSI_fLNS_15FloatRoundStyleE2EEESH_S1O_JEEENS4_5SM1004TMEM4LOAD26SM100_TMEM_LOAD_32dp32b64xES13_NS14_INS15_ILi2ELi4ELi3EEES18_NSW_INS5_IJS19_S1M_EEENS5_IJS1M_SB_EEEEEEENS4_39AutoVectorizingCopyWithAssumedAlignmentILi128EEENS4_14SM90_TMA_STOREES24_S26_S26_EEEvvEEEEvNT_6ParamsE) ;  /* 0xffffff3802a07950 */ /* 0x000fea0003c3ffff */
.L_x_197:
[----:B------:R-:W-:-:S00]  /*c580*/  BRA `(.L_x_197) ;  /* 0xfffffffc00fc7947 */ /* 0x000fc0000383ffff */
[----:B------:R-:W-:-:S00]  /*c590*/  NOP ;  /* 0x0000000000007918 */ /* 0x000fc00000000000 */
        /* <DEDUP_REMOVED lines=14> */
.L_x_198:


//--------------------- .nv.global.init           --------------------------
	.section	.nv.global.init,"aw",@progbits
.nv.global.init:
	.type		$str$27,@object
	.size		$str$27,($str$28 - $str$27)
$str$27:
        /*0000*/ 	.byte	0x28, 0x61, 0x64, 0x64, 0x72, 0x65, 0x73, 0x73, 0x20, 0x26, 0x20, 0x6d, 0x61, 0x73, 0x6b, 0x29
        /*0010*/ 	.byte	0x20, 0x3d, 0x3d, 0x20, 0x30, 0x00
	.type		$str$28,@object
	.size		$str$28,($str$26 - $str$28)
$str$28:
        /*0016*/ 	.byte	0x2f, 0x74, 0x6d, 0x70, 0x2f, 0x63, 0x75, 0x74, 0x6c, 0x61, 0x73, 0x73, 0x5f, 0x73, 0x77, 0x65
        /*0026*/ 	.byte	0x65, 0x70, 0x5f, 0x73, 0x72, 0x63, 0x2f, 0x69, 0x6e, 0x63, 0x6c, 0x75, 0x64, 0x65, 0x2f, 0x63
        /*0036*/ 	.byte	0x75, 0x74, 0x65, 0x2f, 0x70, 0x6f, 0x69, 0x6e, 0x74, 0x65, 0x72, 0x5f, 0x66, 0x6c, 0x61, 0x67
        /*0046*/ 	.byte	0x67, 0x65, 0x64, 0x2e, 0x68, 0x70, 0x70, 0x00
	.type		$str$26,@object
	.size		$str$26,($str$25 - $str$26)
$str$26:
        /*004e*/ 	.byte	0x2f, 0x74, 0x6d, 0x70, 0x2f, 0x63, 0x75, 0x74, 0x6c, 0x61, 0x73, 0x73, 0x5f, 0x73, 0x77, 0x65
        /*005e*/ 	.byte	0x65, 0x70, 0x5f, 0x73, 0x72, 0x63, 0x2f, 0x69, 0x6e, 0x63, 0x6c, 0x75, 0x64, 0x65, 0x2f, 0x63
        /*006e*/ 	.byte	0x75, 0x74, 0x65, 0x2f, 0x61, 0x74, 0x6f, 0x6d, 0x2f, 0x63, 0x6f, 0x70, 0x79, 0x5f, 0x74, 0x72
        /*007e*/ 	.byte	0x61, 0x69, 0x74, 0x73, 0x5f, 0x73, 0x6d, 0x31, 0x30, 0x30, 0x2e, 0x68, 0x70, 0x70, 0x00
	.type		$str$25,@object
	.size		$str$25,(__unnamed_1 - $str$25)
$str$25:
        /*008d*/ 	.byte	0x28, 0x28, 0x75, 0x69, 0x6e, 0x74, 0x33, 0x32, 0x5f, 0x74, 0x28, 0x74, 0x68, 0x72, 0x65, 0x61
        /*009d*/ 	.byte	0x64, 0x49, 0x64, 0x78, 0x2e, 0x78, 0x29, 0x20, 0x2f, 0x20, 0x33, 0x32, 0x29, 0x20, 0x25, 0x20
        /*00ad*/ 	.byte	0x34, 0x29, 0x20, 0x3d, 0x3d, 0x20, 0x28, 0x28, 0x28, 0x74, 0x6d, 0x65, 0x6d, 0x5f, 0x61, 0x64
        /*00bd*/ 	.byte	0x64, 0x72, 0x20, 0x3e, 0x3e, 0x20, 0x31, 0x36, 0x29, 0x20, 0x2f, 0x20, 0x33, 0x32, 0x29, 0x20
        /*00cd*/ 	.byte	0x25, 0x20, 0x34, 0x29, 0x00
	.type		__unnamed_1,@object
	.size		__unnamed_1,(__unnamed_2 - __unnamed_1)
__unnamed_1:
        /*00d2*/ 	.byte	0x61, 0x75, 0x74, 0x6f, 0x20, 0x63, 0x75, 0x74, 0x65, 0x3a, 0x3a, 0x61, 0x73, 0x5f, 0x70, 0x6f
        /* <DEDUP_REMOVED lines=24> */
        /*0262*/ 	.byte	0x43, 0x3c, 0x38, 0x31, 0x39, 0x32, 0x3e, 0x3e, 0x3e, 0x3e, 0x5d, 0x00
	.type		__unnamed_2,@object
	.size		__unnamed_2,(__unnamed_3 - __unnamed_2)
__unnamed_2:
        /* <DEDUP_REMOVED lines=26> */
	.type		__unnamed_3,@object
	.size		__unnamed_3,(.L_3 - __unnamed_3)
__unnamed_3:
        /* <DEDUP_REMOVED lines=42> */
        /*06aa*/ 	.byte	0x3e, 0x3e, 0x3e, 0x3e, 0x5d, 0x00
.L_3:


//--------------------- .nv.shared._ZN7cutlass13device_kernelINS_4gemm6kernel13GemmUniversalIN4cute5tupleIJiiiiEEENS1_10collective13CollectiveMmaINS1_35MainloopSm100TmaUmmaWarpSpecializedILi14ELi2ELi2ENS5_IJNS4_1CILi1EEESB_SB_EEEEENS5_IJNSA_ILi128EEENSA_ILi256EEENSA_ILi32EEEEEENS_12float_e4m3_tENS5_IJSB_llEEESI_SJ_NS4_8TiledMMAINS4_8MMA_AtomIJNS4_10MMA_TraitsINS4_19SM100_MMA_F8F6F4_SSEJSI_SI_fSE_SF_NS4_17integral_constantINS4_4UMMA5MajorELSQ_1EEESR_NSO_INSP_7ScaleInELSS_0EEEST_EEEEEENS4_6LayoutISC_NS5_IJNSA_ILi0EEESX_SX_EEEEENS5_IJNS4_10UnderscoreES10_S10_EEEEENS4_13SM90_TMA_LOADENS4_14ComposedLayoutINS4_7SwizzleILi3ELi4ELi3EEENS4_18smem_ptr_flag_bitsILi8EEENSW_INS5_IJSE_NSA_ILi8EEEEEENS5_IJSB_SE_EEEEEEEvNS4_8identityES13_S1D_vS1E_EENS_8epilogue10collective18CollectiveEpilogueINS1G_23Sm100TmaWarpSpecializedILi4ELi2ELi64ELb0ELb0EEEJSH_NS5_IJNSW_ISE_SB_EENSW_INSA_ILi64EEESB_EEEEESI_NS5_IJlSB_lEEESI_S1P_NS1G_6fusion15FusionCallbacksIS1K_NS1Q_17LinearCombinationISI_fSI_fLNS_15FloatRoundStyleE2EEESH_S1O_JEEENS4_5SM1004TMEM4LOAD26SM100_TMEM_LOAD_32dp32b64xES13_NS14_INS15_ILi2ELi4ELi3EEES18_NSW_INS5_IJS19_S1M_EEENS5_IJS1M_SB_EEEEEEENS4_39AutoVectorizingCopyWithAssumedAlignmentILi128EEENS4_14SM90_TMA_STOREES24_S26_S26_EEEvvEEEEvNT_6ParamsE --------------------------
	.section	.nv.shared._ZN7cutlass13device_kernelINS_4gemm6kernel13GemmUniversalIN4cute5tupleIJiiiiEEENS1_10collective13CollectiveMmaINS1_35MainloopSm100TmaUmmaWarpSpecializedILi14ELi2ELi2ENS5_IJNS4_1CILi1EEESB_SB_EEEEENS5_IJNSA_ILi128EEENSA_ILi256EEENSA_ILi32EEEEEENS_12float_e4m3_tENS5_IJSB_llEEESI_SJ_NS4_8TiledMMAINS4_8MMA_AtomIJNS4_10MMA_TraitsINS4_19SM100_MMA_F8F6F4_SSEJSI_SI_fSE_SF_NS4_17integral_constantINS4_4UMMA5MajorELSQ_1EEESR_NSO_INSP_7ScaleInELSS_0EEEST_EEEEEENS4_6LayoutISC_NS5_IJNSA_ILi0EEESX_SX_EEEEENS5_IJNS4_10UnderscoreES10_S10_EEEEENS4_13SM90_TMA_LOADENS4_14ComposedLayoutINS4_7SwizzleILi3ELi4ELi3EEENS4_18smem_ptr_flag_bitsILi8EEENSW_INS5_IJSE_NSA_ILi8EEEEEENS5_IJSB_SE_EEEEEEEvNS4_8identityES13_S1D_vS1E_EENS_8epilogue10collective18CollectiveEpilogueINS1G_23Sm100TmaWarpSpecializedILi4ELi2ELi64ELb0ELb0EEEJSH_NS5_IJNSW_ISE_SB_EENSW_INSA_ILi64EEESB_EEEEESI_NS5_IJlSB_lEEESI_S1P_NS1G_6fusion15FusionCallbacksIS1K_NS1Q_17LinearCombinationISI_fSI_fLNS_15FloatRoundStyleE2EEESH_S1O_JEEENS4_5SM1004TMEM4LOAD26SM100_TMEM_LOAD_32dp32b64xES13_NS14_INS15_ILi2ELi4ELi3EEES18_NSW_INS5_IJS19_S1M_EEENS5_IJS1M_SB_EEEEEEENS4_39AutoVectorizingCopyWithAssumedAlignmentILi128EEENS4_14SM90_TMA_STOREES24_S26_S26_EEEvvEEEEvNT_6ParamsE,"aw",@nobits
	.sectionflags	@""
	.align	16
	.zero		1024


//--------------------- .nv.shared.reserved.0     --------------------------
	.section	.nv.shared.reserved.0,"aw",@nobits
	.weak		__nv_reservedSMEM_offset_0_alias
	.size		__nv_reservedSMEM_offset_0_alias, 0, 64
	.other		__nv_reservedSMEM_offset_0_alias,@"STO_CUDA_RESERVED_SHARED STV_DEFAULT"
__nv_reservedSMEM_offset_0_alias:
	.zero		0
.nv.shared.reserved.0:
	.zero		64
	.weak		__nv_reservedSMEM_tcgen05_partition
	.type		__nv_reservedSMEM_tcgen05_partition,@object
	.size		__nv_reservedSMEM_tcgen05_partition,(.L_0 - __nv_reservedSMEM_tcgen05_partition)
__nv_reservedSMEM_tcgen05_partition:
	.zero		32
.L_0:


//--------------------- .nv.global                --------------------------
	.section	.nv.global,"aw",@nobits
.nv.global:
	.type		_ZN40_INTERNAL_aecb5bc6_4_k_cu_3b8b6414_246194cute1_E,@object
	.size		_ZN40_INTERNAL_aecb5bc6_4_k_cu_3b8b6414_246194cute1_E,(_ZN40_INTERNAL_aecb5bc6_4_k_cu_3b8b6414_246194cuda3std3__45__cpo6cbeginE - _ZN40_INTERNAL_aecb5bc6_4_k_cu_3b8b6414_246194cute1_E)
_ZN40_INTERNAL_aecb5bc6_4_k_cu_3b8b6414_246194cute1_E:
	.zero		1
	.type		_ZN40_INTERNAL_aecb5bc6_4_k_cu_3b8b6414_246194cuda3std3__45__cpo6cbeginE,@object
	.size		_ZN40_INTERNAL_aecb5bc6_4_k_cu_3b8b6414_246194cuda3std3__45__cpo6cbeginE,(_ZN40_INTERNAL_aecb5bc6_4_k_cu_3b8b6414_246194cuda3std3__48in_placeE - _ZN40_INTERNAL_aecb5bc6_4_k_cu_3b8b6414_246194cuda3std3__45__cpo6cbeginE)
_ZN40_INTERNAL_aecb5bc6_4_k_cu_3b8b6414_246194cuda3std3__45__cpo6cbeginE:
	.zero		1
	.type		_ZN40_INTERNAL_aecb5bc6_4_k_cu_3b8b6414_246194cuda3std3__48in_placeE,@object
	.size		_ZN40_INTERNAL_aecb5bc6_4_k_cu_3b8b6414_246194cuda3std3__48in_placeE,(_ZN40_INTERNAL_aecb5bc6_4_k_cu_3b8b6414_246194cuda3std6ranges3__45__cpo9iter_moveE - _ZN40_INTERNAL_aecb5bc6_4_k_cu_3b8b6414_246194cuda3std3__48in_placeE)
_ZN40_INTERNAL_aecb5bc6_4_k_cu_3b8b6414_246194cuda3std3__48in_placeE:
	.zero		1
	.type		_ZN40_INTERNAL_aecb5bc6_4_k_cu_3b8b6414_246194cuda3std6ranges3__45__cpo9iter_moveE,@object
	.size		_ZN40_INTERNAL_aecb5bc6_4_k_cu_3b8b6414_246194cuda3std6ranges3__45__cpo9iter_moveE,(_ZN40_INTERNAL_aecb5bc6_4_k_cu_3b8b6414_246194cuda3std3__45__cpo5beginE - _ZN40_INTERNAL_aecb5bc6_4_k_cu_3b8b6414_246194cuda3std6ranges3__45__cpo9iter_moveE)
_ZN40_INTERNAL_aecb5bc6_4_k_cu_3b8b6414_246194cuda3std6ranges3__45__cpo9iter_moveE:
	.zero		1
	.type		_ZN40_INTERNAL_aecb5bc6_4_k_cu_3b8b6414_246194cuda3std3__45__cpo5beginE,@object
	.size		_ZN40_INTERNAL_aecb5bc6_4_k_cu_3b8b6414_246194cuda3std3__45__cpo5beginE,(_ZN40_INTERNAL_aecb5bc6_4_k_cu_3b8b6414_246194cuda3std3__442_GLOBAL__N__aecb5bc6_4_k_cu_3b8b6414_246196ignoreE - _ZN40_INTERNAL_aecb5bc6_4_k_cu_3b8b6414_246194cuda3std3__45__cpo5beginE)
_ZN40_INTERNAL_aecb5bc6_4_k_cu_3b8b6414_246194cuda3std3__45__cpo5beginE:
	.zero		1
	.type		_ZN40_INTERNAL_aecb5bc6_4_k_cu_3b8b6414_246194cuda3std3__442_GLOBAL__N__aecb5bc6_4_k_cu_3b8b6414_246196ignoreE,@object
	.size		_ZN40_INTERNAL_aecb5bc6_4_k_cu_3b8b6414_246194cuda3std3__442_GLOBAL__N__aecb5bc6_4_k_cu_3b8b6414_246196ignoreE,(_ZN40_INTERNAL_aecb5bc6_4_k_cu_3b8b6414_246194cute7productE - _ZN40_INTERNAL_aecb5bc6_4_k_cu_3b8b6414_246194cuda3std3__442_GLOBAL__N__aecb5bc6_4_k_cu_3b8b6414_246196ignoreE)
_ZN40_INTERNAL_aecb5bc6_4_k_cu_3b8b6414_246194cuda3std3__442_GLOBAL__N__aecb5bc6_4_k_cu_3b8b6414_246196ignoreE:
	.zero		1
	.type		_ZN40_INTERNAL_aecb5bc6_4_k_cu_3b8b6414_246194cute7productE,@object
	.size		_ZN40_INTERNAL_aecb5bc6_4_k_cu_3b8b6414_246194cute7productE,(_ZN40_INTERNAL_aecb5bc6_4_k_cu_3b8b6414_246194cuda3std3__45__cpo3endE - _ZN40_INTERNAL_aecb5bc6_4_k_cu_3b8b6414_246194cute7productE)
_ZN40_INTERNAL_aecb5bc6_4_k_cu_3b8b6414_246194cute7productE:
	.zero		1
	.type		_ZN40_INTERNAL_aecb5bc6_4_k_cu_3b8b6414_246194cuda3std3__45__cpo3endE,@object
	.size		_ZN40_INTERNAL_aecb5bc6_4_k_cu_3b8b6414_246194cuda3std3__45__cpo3endE,(_ZN40_INTERNAL_aecb5bc6_4_k_cu_3b8b6414_246194cuda3std3__419piecewise_constructE - _ZN40_INTERNAL_aecb5bc6_4_k_cu_3b8b6414_246194cuda3std3__45__cpo3endE)
_ZN40_INTERNAL_aecb5bc6_4_k_cu_3b8b6414_246194cuda3std3__45__cpo3endE:
	.zero		1
	.type		_ZN40_INTERNAL_aecb5bc6_4_k_cu_3b8b6414_246194cuda3std3__419piecewise_constructE,@object
	.size		_ZN40_INTERNAL_aecb5bc6_4_k_cu_3b8b6414_246194cuda3std3__419piecewise_constructE,(_ZN40_INTERNAL_aecb5bc6_4_k_cu_3b8b6414_246194cuda3std3__45__cpo4cendE - _ZN40_INTERNAL_aecb5bc6_4_k_cu_3b8b6414_246194cuda3std3__419piecewise_constructE)
_ZN40_INTERNAL_aecb5bc6_4_k_cu_3b8b6414_246194cuda3std3__419piecewise_constructE:
	.zero		1
	.type		_ZN40_INTERNAL_aecb5bc6_4_k_cu_3b8b6414_246194cuda3std3__45__cpo4cendE,@object
	.size		_ZN40_INTERNAL_aecb5bc6_4_k_cu_3b8b6414_246194cuda3std3__45__cpo4cendE,(_ZN40_INTERNAL_aecb5bc6_4_k_cu_3b8b6414_246194cuda3std6ranges3__45__cpo4swapE - _ZN40_INTERNAL_aecb5bc6_4_k_cu_3b8b6414_246194cuda3std3__45__cpo4cendE)
_ZN40_INTERNAL_aecb5bc6_4_k_cu_3b8b6414_246194cuda3std3__45__cpo4cendE:
	.zero		1
	.type		_ZN40_INTERNAL_aecb5bc6_4_k_cu_3b8b6414_246194cuda3std6ranges3__45__cpo4swapE,@object
	.size		_ZN40_INTERNAL_aecb5bc6_4_k_cu_3b8b6414_246194cuda3std6ranges3__45__cpo4swapE,(.L_11 - _ZN40_INTERNAL_aecb5bc6_4_k_cu_3b8b6414_246194cuda3std6ranges3__45__cpo4swapE)
_ZN40_INTERNAL_aecb5bc6_4_k_cu_3b8b6414_246194cuda3std6ranges3__45__cpo4swapE:
	.zero		1
.L_11:


//--------------------- .nv.constant0._ZN7cutlass13device_kernelINS_4gemm6kernel13GemmUniversalIN4cute5tupleIJiiiiEEENS1_10collective13CollectiveMmaINS1_35MainloopSm100TmaUmmaWarpSpecializedILi14ELi2ELi2ENS5_IJNS4_1CILi1EEESB_SB_EEEEENS5_IJNSA_ILi128EEENSA_ILi256EEENSA_ILi32EEEEEENS_12float_e4m3_tENS5_IJSB_llEEESI_SJ_NS4_8TiledMMAINS4_8MMA_AtomIJNS4_10MMA_TraitsINS4_19SM100_MMA_F8F6F4_SSEJSI_SI_fSE_SF_NS4_17integral_constantINS4_4UMMA5MajorELSQ_1EEESR_NSO_INSP_7ScaleInELSS_0EEEST_EEEEEENS4_6LayoutISC_NS5_IJNSA_ILi0EEESX_SX_EEEEENS5_IJNS4_10UnderscoreES10_S10_EEEEENS4_13SM90_TMA_LOADENS4_14ComposedLayoutINS4_7SwizzleILi3ELi4ELi3EEENS4_18smem_ptr_flag_bitsILi8EEENSW_INS5_IJSE_NSA_ILi8EEEEEENS5_IJSB_SE_EEEEEEEvNS4_8identityES13_S1D_vS1E_EENS_8epilogue10collective18CollectiveEpilogueINS1G_23Sm100TmaWarpSpecializedILi4ELi2ELi64ELb0ELb0EEEJSH_NS5_IJNSW_ISE_SB_EENSW_INSA_ILi64EEESB_EEEEESI_NS5_IJlSB_lEEESI_S1P_NS1G_6fusion15FusionCallbacksIS1K_NS1Q_17LinearCombinationISI_fSI_fLNS_15FloatRoundStyleE2EEESH_S1O_JEEENS4_5SM1004TMEM4LOAD26SM100_TMEM_LOAD_32dp32b64xES13_NS14_INS15_ILi2ELi4ELi3EEES18_NSW_INS5_IJS19_S1M_EEENS5_IJS1M_SB_EEEEEEENS4_39AutoVectorizingCopyWithAssumedAlignmentILi128EEENS4_14SM90_TMA_STOREES24_S26_S26_EEEvvEEEEvNT_6ParamsE --------------------------
	.section	.nv.constant0._ZN7cutlass13device_kernelINS_4gemm6kernel13GemmUniversalIN4cute5tupleIJiiiiEEENS1_10collective13CollectiveMmaINS1_35MainloopSm100TmaUmmaWarpSpecializedILi14ELi2ELi2ENS5_IJNS4_1CILi1EEESB_SB_EEEEENS5_IJNSA_ILi128EEENSA_ILi256EEENSA_ILi32EEEEEENS_12float_e4m3_tENS5_IJSB_llEEESI_SJ_NS4_8TiledMMAINS4_8MMA_AtomIJNS4_10MMA_TraitsINS4_19SM100_MMA_F8F6F4_SSEJSI_SI_fSE_SF_NS4_17integral_constantINS4_4UMMA5MajorELSQ_1EEESR_NSO_INSP_7ScaleInELSS_0EEEST_EEEEEENS4_6LayoutISC_NS5_IJNSA_ILi0EEESX_SX_EEEEENS5_IJNS4_10UnderscoreES10_S10_EEEEENS4_13SM90_TMA_LOADENS4_14ComposedLayoutINS4_7SwizzleILi3ELi4ELi3EEENS4_18smem_ptr_flag_bitsILi8EEENSW_INS5_IJSE_NSA_ILi8EEEEEENS5_IJSB_SE_EEEEEEEvNS4_8identityES13_S1D_vS1E_EENS_8epilogue10collective18CollectiveEpilogueINS1G_23Sm100TmaWarpSpecializedILi4ELi2ELi64ELb0ELb0EEEJSH_NS5_IJNSW_ISE_SB_EENSW_INSA_ILi64EEESB_EEEEESI_NS5_IJlSB_lEEESI_S1P_NS1G_6fusion15FusionCallbacksIS1K_NS1Q_17LinearCombinationISI_fSI_fLNS_15FloatRoundStyleE2EEESH_S1O_JEEENS4_5SM1004TMEM4LOAD26SM100_TMEM_LOAD_32dp32b64xES13_NS14_INS15_ILi2ELi4ELi3EEES18_NSW_INS5_IJS19_S1M_EEENS5_IJS1M_SB_EEEEEEENS4_39AutoVectorizingCopyWithAssumedAlignmentILi128EEENS4_14SM90_TMA_STOREES24_S26_S26_EEEvvEEEEvNT_6ParamsE,"a",@progbits
	.sectionflags	@""
	.align	4
.nv.constant0._ZN7cutlass13device_kernelINS_4gemm6kernel13GemmUniversalIN4cute5tupleIJiiiiEEENS1_10collective13CollectiveMmaINS1_35MainloopSm100TmaUmmaWarpSpecializedILi14ELi2ELi2ENS5_IJNS4_1CILi1EEESB_SB_EEEEENS5_IJNSA_ILi128EEENSA_ILi256EEENSA_ILi32EEEEEENS_12float_e4m3_tENS5_IJSB_llEEESI_SJ_NS4_8TiledMMAINS4_8MMA_AtomIJNS4_10MMA_TraitsINS4_19SM100_MMA_F8F6F4_SSEJSI_SI_fSE_SF_NS4_17integral_constantINS4_4UMMA5MajorELSQ_1EEESR_NSO_INSP_7ScaleInELSS_0EEEST_EEEEEENS4_6LayoutISC_NS5_IJNSA_ILi0EEESX_SX_EEEEENS5_IJNS4_10UnderscoreES10_S10_EEEEENS4_13SM90_TMA_LOADENS4_14ComposedLayoutINS4_7SwizzleILi3ELi4ELi3EEENS4_18smem_ptr_flag_bitsILi8EEENSW_INS5_IJSE_NSA_ILi8EEEEEENS5_IJSB_SE_EEEEEEEvNS4_8identityES13_S1D_vS1E_EENS_8epilogue10collective18CollectiveEpilogueINS1G_23Sm100TmaWarpSpecializedILi4ELi2ELi64ELb0ELb0EEEJSH_NS5_IJNSW_ISE_SB_EENSW_INSA_ILi64EEESB_EEEEESI_NS5_IJlSB_lEEESI_S1P_NS1G_6fusion15FusionCallbacksIS1K_NS1Q_17LinearCombinationISI_fSI_fLNS_15FloatRoundStyleE2EEESH_S1O_JEEENS4_5SM1004TMEM4LOAD26SM100_TMEM_LOAD_32dp32b64xES13_NS14_INS15_ILi2ELi4ELi3EEES18_NSW_INS5_IJS19_S1M_EEENS5_IJS1M_SB_EEEEEEENS4_39AutoVectorizingCopyWithAssumedAlignmentILi128EEENS4_14SM90_TMA_STOREES24_S26_S26_EEEvvEEEEvNT_6ParamsE:
	.zero		2944


//--------------------- SYMBOLS --------------------------

	.type		.nv.reservedSmem.offset0,@object
	.size		.nv.reservedSmem.offset0,0x4
	.type		.nv.reservedSmem.cap,@object
	.size		.nv.reservedSmem.cap,0x4
	.type		__assertfail,@function
